	.headerflags	@"EF_CUDA_TEXMODE_UNIFIED EF_CUDA_64BIT_ADDRESS EF_CUDA_ACCELERATORS EF_CUDA_SM90 EF_CUDA_VIRTUAL_SM(EF_CUDA_SM90)"
	.elftype	@"ET_EXEC"


//--------------------- .nv.info                  --------------------------
	.section	.nv.info,"",@"SHT_CUDA_INFO"
	.align	4


	//----- nvinfo : EIATTR_REGCOUNT
	.align		4
        /*0000*/ 	.byte	0x04, 0x2f
        /*0002*/ 	.short	(.L_1 - .L_0)
	.align		4
.L_0:
        /*0004*/ 	.word	index@(triton_mm)
        /*0008*/ 	.word	0x00000060


	//----- nvinfo : EIATTR_MIN_STACK_SIZE
	.align		4
.L_1:
        /*000c*/ 	.byte	0x04, 0x12
        /*000e*/ 	.short	(.L_3 - .L_2)
	.align		4
.L_2:
        /*0010*/ 	.word	index@(triton_mm)
        /*0014*/ 	.word	0x00000000


	//----- nvinfo : EIATTR_FRAME_SIZE
	.align		4
.L_3:
        /*0018*/ 	.byte	0x04, 0x11
        /*001a*/ 	.short	(.L_5 - .L_4)
	.align		4
.L_4:
        /*001c*/ 	.word	index@(triton_mm)
        /*0020*/ 	.word	0x00000000


	//----- nvinfo : EIATTR_MIN_STACK_SIZE
	.align		4
.L_5:
        /*0024*/ 	.byte	0x04, 0x12
        /*0026*/ 	.short	(.L_7 - .L_6)
	.align		4
.L_6:
        /*0028*/ 	.word	index@(triton_mm)
        /*002c*/ 	.word	0x00000000
.L_7:


//--------------------- .nv.info.triton_mm        --------------------------
	.section	.nv.info.triton_mm,"",@"SHT_CUDA_INFO"
	.sectionflags	@""
	.align	4


	//----- nvinfo : EIATTR_CUDA_API_VERSION
	.align		4
        /*0000*/ 	.byte	0x04, 0x37
        /*0002*/ 	.short	(.L_9 - .L_8)
.L_8:
        /*0004*/ 	.word	0x0000007c


	//----- nvinfo : EIATTR_KPARAM_INFO
	.align		4
.L_9:
        /*0008*/ 	.byte	0x04, 0x17
        /*000a*/ 	.short	(.L_11 - .L_10)
.L_10:
        /*000c*/ 	.word	0x00000000
        /*0010*/ 	.short	0x0002
        /*0012*/ 	.short	0x0010
        /*0014*/ 	.byte	0x00, 0xf0, 0x21, 0x00


	//----- nvinfo : EIATTR_KPARAM_INFO
	.align		4
.L_11:
        /*0018*/ 	.byte	0x04, 0x17
        /*001a*/ 	.short	(.L_13 - .L_12)
.L_12:
        /*001c*/ 	.word	0x00000000
        /*0020*/ 	.short	0x0001
        /*0022*/ 	.short	0x0008
        /*0024*/ 	.byte	0x00, 0xf0, 0x21, 0x00


	//----- nvinfo : EIATTR_KPARAM_INFO
	.align		4
.L_13:
        /*0028*/ 	.byte	0x04, 0x17
        /*002a*/ 	.short	(.L_15 - .L_14)
.L_14:
        /*002c*/ 	.word	0x00000000
        /*0030*/ 	.short	0x0000
        /*0032*/ 	.short	0x0000
        /*0034*/ 	.byte	0x00, 0xf0, 0x21, 0x00


	//----- nvinfo : EIATTR_SPARSE_MMA_MASK
	.align		4
.L_15:
        /*0038*/ 	.byte	0x03, 0x50
        /*003a*/ 	.short	0x0000


	//----- nvinfo : EIATTR_MAXREG_COUNT
	.align		4
        /*003c*/ 	.byte	0x03, 0x1b
        /*003e*/ 	.short	0x00ff


	//----- nvinfo : EIATTR_COOP_GROUP_MASK_REGIDS
	.align		4
        /*0040*/ 	.byte	0x04, 0x29
        /*0042*/ 	.short	(.L_17 - .L_16)


	//   ....[0]....
.L_16:
        /*0044*/ 	.word	0xffffffff


	//----- nvinfo : EIATTR_COOP_GROUP_INSTR_OFFSETS
	.align		4
.L_17:
        /*0048*/ 	.byte	0x04, 0x28
        /*004a*/ 	.short	(.L_19 - .L_18)


	//   ....[0]....
.L_18:
        /*004c*/ 	.word	0x00001580


	//----- nvinfo : EIATTR_EXIT_INSTR_OFFSETS
	.align		4
.L_19:
        /*0050*/ 	.byte	0x04, 0x1c
        /*0052*/ 	.short	(.L_21 - .L_20)


	//   ....[0]....
.L_20:
        /*0054*/ 	.word	0x000021c0


	//   ....[1]....
        /*0058*/ 	.word	0x00002210


	//----- nvinfo : EIATTR_MAX_THREADS
	.align		4
.L_21:
        /*005c*/ 	.byte	0x04, 0x05
        /*005e*/ 	.short	(.L_23 - .L_22)
.L_22:
        /*0060*/ 	.word	0x00000080
        /*0064*/ 	.word	0x00000001
        /*0068*/ 	.word	0x00000001


	//----- nvinfo : EIATTR_CBANK_PARAM_SIZE
	.align		4
.L_23:
        /*006c*/ 	.byte	0x03, 0x19
        /*006e*/ 	.short	0x0018


	//----- nvinfo : EIATTR_PARAM_CBANK
	.align		4
        /*0070*/ 	.byte	0x04, 0x0a
        /*0072*/ 	.short	(.L_25 - .L_24)
	.align		4
.L_24:
        /*0074*/ 	.word	index@(.nv.constant0.triton_mm)
        /*0078*/ 	.short	0x0210
        /*007a*/ 	.short	0x0018


	//----- nvinfo : EIATTR_SW_WAR
	.align		4
.L_25:
        /*007c*/ 	.byte	0x04, 0x36
        /*007e*/ 	.short	(.L_27 - .L_26)
.L_26:
        /*0080*/ 	.word	0x00000008
.L_27:


//--------------------- .nv.callgraph             --------------------------
	.section	.nv.callgraph,"",@"SHT_CUDA_CALLGRAPH"
	.align	4
	.sectionentsize	8
	.align		4
        /*0000*/ 	.word	0x00000000
	.align		4
        /*0004*/ 	.word	0xffffffff
	.align		4
        /*0008*/ 	.word	0x00000000
	.align		4
        /*000c*/ 	.word	0xfffffffe
	.align		4
        /*0010*/ 	.word	0x00000000
	.align		4
        /*0014*/ 	.word	0xfffffffd
	.align		4
        /*0018*/ 	.word	0x00000000
	.align		4
        /*001c*/ 	.word	0xfffffffc


//--------------------- .text.triton_mm           --------------------------
	.section	.text.triton_mm,"ax",@progbits
	.sectionflags	@"SHF_BARRIERS=1"
	.align	128
        .global         triton_mm
        .type           triton_mm,@function
        .size           triton_mm,(.L_x_2 - triton_mm)
        .other          triton_mm,@"STO_CUDA_ENTRY STV_DEFAULT"
triton_mm:
.text.triton_mm:
[----:B------:R-:W1:Y:S01]  /*0000*/  LDC R1, c[0x0][0x28] ;  /* 0x00000a00ff017b82 */ /* 0x000e620000000800 */
[----:B------:R-:W2:Y:S01]  /*0010*/  S2R R8, SR_CTAID.X ;  /* 0x0000000000087919 */ /* 0x000ea20000002500 */
[----:B------:R-:W-:-:S06]  /*0020*/  IMAD.MOV.U32 R2, RZ, RZ, -0x8 ;  /* 0xfffffff8ff027424 */ /* 0x000fcc00078e00ff */
[----:B------:R-:W3:Y:S01]  /*0030*/  S2UR UR4, SR_CgaCtaId ;  /* 0x00000000000479c3 */ /* 0x000ee20000008800 */
[----:B------:R-:W-:Y:S01]  /*0040*/  UMOV UR10, 0x400 ;  /* 0x00000400000a7882 */ /* 0x000fe20000000000 */
[----:B------:R-:W-:Y:S01]  /*0050*/  ULDC.64 UR14, c[0x0][0x208] ;  /* 0x00008200000e7ab9 */ /* 0x000fe20000000a00 */
[----:B------:R-:W-:Y:S01]  /*0060*/  IMAD.MOV.U32 R62, RZ, RZ, -0x80 ;  /* 0xffffff80ff3e7424 */ /* 0x000fe200078e00ff */
[----:B------:R-:W-:Y:S01]  /*0070*/  UMOV UR11, 0x3 ;  /* 0x00000003000b7882 */ /* 0x000fe20000000000 */
[----:B------:R-:W-:Y:S01]  /*0080*/  UMOV UR12, 0xffffffff ;  /* 0xffffffff000c7882 */ /* 0x000fe20000000000 */
[----:B------:R-:W-:Y:S01]  /*0090*/  UMOV UR5, URZ ;  /* 0x0000003f00057c82 */ /* 0x000fe20008000000 */
[----:B---3--:R-:W-:-:S03]  /*00a0*/  UPRMT UR10, UR4, 0x654, UR10 ;  /* 0x00000654040a7896 */ /* 0x008fc6000800000a */
[----:B------:R-:W-:Y:S01]  /*00b0*/  UMOV UR4, URZ ;  /* 0x0000003f00047c82 */ /* 0x000fe20008000000 */
[----:B--2---:R-:W-:-:S05]  /*00c0*/  IMAD.HI R0, R8, 0x2aaaaaab, RZ ;  /* 0x2aaaaaab08007827 */ /* 0x004fca00078e02ff */
[----:B------:R-:W-:-:S04]  /*00d0*/  SHF.R.U32.HI R3, RZ, 0x1f, R0 ;  /* 0x0000001fff037819 */ /* 0x000fc80000011600 */
[----:B------:R-:W-:-:S05]  /*00e0*/  LEA.HI.SX32 R11, R0, R3, 0x1a ;  /* 0x00000003000b7211 */ /* 0x000fca00078fd2ff */
[----:B------:R-:W-:-:S05]  /*00f0*/  IMAD R0, R11, R2, 0x40 ;  /* 0x000000400b007424 */ /* 0x000fca00078e0202 */
[----:B------:R-:W-:-:S04]  /*0100*/  VIMNMX R4, R0, 0x8, PT ;  /* 0x0000000800047848 */ /* 0x000fc80003fe0100 */
[-C--:B------:R-:W-:Y:S02]  /*0110*/  IABS R7, R4.reuse ;  /* 0x0000000400077213 */ /* 0x080fe40000000000 */
[----:B------:R-:W-:Y:S02]  /*0120*/  IABS R9, R4 ;  /* 0x0000000400097213 */ /* 0x000fe40000000000 */
[----:B------:R-:W2:Y:S03]  /*0130*/  I2F.RP R0, R7 ;  /* 0x0000000700007306 */ /* 0x000ea60000209400 */
[----:B------:R-:W-:-:S05]  /*0140*/  IMAD.MOV R9, RZ, RZ, -R9 ;  /* 0x000000ffff097224 */ /* 0x000fca00078e0a09 */
[----:B--2---:R-:W2:Y:S02]  /*0150*/  MUFU.RCP R0, R0 ;  /* 0x0000000000007308 */ /* 0x004ea40000001000 */
[----:B--2---:R-:W-:Y:S02]  /*0160*/  VIADD R2, R0, 0xffffffe ;  /* 0x0ffffffe00027836 */ /* 0x004fe40000000000 */
[----:B------:R-:W2:Y:S04]  /*0170*/  S2R R0, SR_TID.X ;  /* 0x0000000000007919 */ /* 0x000ea80000002100 */
[----:B------:R3:W4:Y:S02]  /*0180*/  F2I.FTZ.U32.TRUNC.NTZ R3, R2 ;  /* 0x0000000200037305 */ /* 0x000724000021f000 */
[----:B---3--:R-:W-:-:S02]  /*0190*/  IMAD.MOV.U32 R2, RZ, RZ, RZ ;  /* 0x000000ffff027224 */ /* 0x008fc400078e00ff */
[----:B----4-:R-:W-:-:S04]  /*01a0*/  IMAD.MOV R6, RZ, RZ, -R3 ;  /* 0x000000ffff067224 */ /* 0x010fc800078e0a03 */
[----:B------:R-:W-:Y:S01]  /*01b0*/  IMAD R5, R6, R7, RZ ;  /* 0x0000000706057224 */ /* 0x000fe200078e02ff */
[----:B------:R-:W-:-:S03]  /*01c0*/  IABS R6, R8 ;  /* 0x0000000800067213 */ /* 0x000fc60000000000 */
[----:B------:R-:W-:-:S04]  /*01d0*/  IMAD.HI.U32 R3, R3, R5, R2 ;  /* 0x0000000503037227 */ /* 0x000fc800078e0002 */
[----:B------:R-:W-:Y:S02]  /*01e0*/  IMAD R5, R11, -0x180, R8 ;  /* 0xfffffe800b057824 */ /* 0x000fe400078e0208 */
[----:B------:R-:W-:Y:S01]  /*01f0*/  IMAD.HI.U32 R2, R3, R6, RZ ;  /* 0x0000000603027227 */ /* 0x000fe200078e00ff */
[----:B--2---:R-:W-:Y:S02]  /*0200*/  SHF.R.U32.HI R12, RZ, 0x4, R0 ;  /* 0x00000004ff0c7819 */ /* 0x004fe40000011600 */
[----:B------:R-:W-:Y:S01]  /*0210*/  IABS R10, R5 ;  /* 0x00000005000a7213 */ /* 0x000fe20000000000 */
[----:B------:R-:W-:Y:S01]  /*0220*/  IMAD R2, R2, R9, R6 ;  /* 0x0000000902027224 */ /* 0x000fe200078e0206 */
[----:B------:R-:W-:Y:S02]  /*0230*/  LOP3.LUT R5, R5, R4, RZ, 0x3c, !PT ;  /* 0x0000000405057212 */ /* 0x000fe400078e3cff */
[----:B------:R-:W-:Y:S01]  /*0240*/  SGXT.U32 R12, R12, 0x3 ;  /* 0x000000030c0c781a */ /* 0x000fe20000000000 */
[----:B------:R-:W-:Y:S01]  /*0250*/  IMAD.HI.U32 R3, R3, R10, RZ ;  /* 0x0000000a03037227 */ /* 0x000fe200078e00ff */
[----:B------:R-:W-:-:S02]  /*0260*/  ISETP.GT.U32.AND P1, PT, R7, R2, PT ;  /* 0x000000020700720c */ /* 0x000fc40003f24070 */
[----:B------:R-:W-:Y:S01]  /*0270*/  ISETP.GE.AND P2, PT, R5, RZ, PT ;  /* 0x000000ff0500720c */ /* 0x000fe20003f46270 */
[----:B------:R-:W-:Y:S01]  /*0280*/  IMAD R6, R3, R9, R10 ;  /* 0x0000000903067224 */ /* 0x000fe200078e020a */
[----:B------:R-:W-:Y:S02]  /*0290*/  SHF.R.U32.HI R5, RZ, 0x4, R0 ;  /* 0x00000004ff057819 */ /* 0x000fe40000011600 */
[C---:B------:R-:W-:Y:S02]  /*02a0*/  LOP3.LUT R9, R12.reuse, 0x28, RZ, 0xfc, !PT ;  /* 0x000000280c097812 */ /* 0x040fe400078efcff */
[----:B------:R-:W-:Y:S02]  /*02b0*/  ISETP.GT.U32.AND P0, PT, R7, R6, PT ;  /* 0x000000060700720c */ /* 0x000fe40003f04070 */
[----:B------:R-:W-:Y:S02]  /*02c0*/  LOP3.LUT R5, R5, R0, RZ, 0x3c, !PT ;  /* 0x0000000005057212 */ /* 0x000fe400078e3cff */
[----:B------:R-:W-:Y:S01]  /*02d0*/  LOP3.LUT R13, R12, 0x38, RZ, 0xfc, !PT ;  /* 0x000000380c0d7812 */ /* 0x000fe200078efcff */
[----:B------:R-:W-:Y:S01]  /*02e0*/  @!P1 IMAD.IADD R2, R2, 0x1, -R7 ;  /* 0x0000000102029824 */ /* 0x000fe200078e0a07 */
[----:B------:R-:W-:Y:S01]  /*02f0*/  ISETP.GE.AND P1, PT, R8, RZ, PT ;  /* 0x000000ff0800720c */ /* 0x000fe20003f26270 */
[----:B------:R-:W-:Y:S01]  /*0300*/  IMAD.SHL.U32 R10, R5, 0x8, RZ ;  /* 0x00000008050a7824 */ /* 0x000fe200078e00ff */
[----:B------:R-:W-:-:S02]  /*0310*/  LOP3.LUT R5, R12, 0x8, RZ, 0xfc, !PT ;  /* 0x000000080c057812 */ /* 0x000fc400078efcff */
[----:B------:R-:W-:Y:S02]  /*0320*/  ISETP.GT.U32.AND P4, PT, R7, R2, PT ;  /* 0x000000020700720c */ /* 0x000fe40003f84070 */
[----:B------:R-:W-:Y:S01]  /*0330*/  LOP3.LUT R14, R10, 0x38, RZ, 0xc0, !PT ;  /* 0x000000380a0e7812 */ /* 0x000fe200078ec0ff */
[--C-:B------:R-:W-:Y:S01]  /*0340*/  @!P0 IMAD.IADD R6, R6, 0x1, -R7.reuse ;  /* 0x0000000106068824 */ /* 0x100fe200078e0a07 */
[----:B------:R-:W-:Y:S01]  /*0350*/  LOP3.LUT R8, R12, 0x20, RZ, 0xfc, !PT ;  /* 0x000000200c087812 */ /* 0x000fe200078efcff */
[----:B------:R-:W-:Y:S01]  /*0360*/  @!P0 VIADD R3, R3, 0x1 ;  /* 0x0000000103038836 */ /* 0x000fe20000000000 */
[----:B------:R-:W-:Y:S01]  /*0370*/  ISETP.NE.AND P0, PT, R4, RZ, PT ;  /* 0x000000ff0400720c */ /* 0x000fe20003f05270 */
[--C-:B------:R-:W-:Y:S01]  /*0380*/  IMAD R15, R5, 0x40, R14.reuse ;  /* 0x00000040050f7824 */ /* 0x100fe200078e020e */
[----:B------:R-:W-:Y:S01]  /*0390*/  ISETP.GE.U32.AND P3, PT, R6, R7, PT ;  /* 0x000000070600720c */ /* 0x000fe20003f66070 */
[----:B------:R-:W-:Y:S01]  /*03a0*/  IMAD.SHL.U32 R6, R0, 0x200, RZ ;  /* 0x0000020000067824 */ /* 0x000fe200078e00ff */
[----:B------:R-:W-:Y:S01]  /*03b0*/  LOP3.LUT R10, R12, 0x30, RZ, 0xfc, !PT ;  /* 0x000000300c0a7812 */ /* 0x000fe200078efcff */
[----:B------:R-:W-:Y:S01]  /*03c0*/  IMAD R19, R8, 0x40, R14 ;  /* 0x0000004008137824 */ /* 0x000fe200078e020e */
[----:B------:R-:W-:Y:S01]  /*03d0*/  SHF.R.U32.HI R86, RZ, 0x5, R0 ;  /* 0x00000005ff567819 */ /* 0x000fe20000011600 */
[----:B------:R-:W-:Y:S01]  /*03e0*/  @!P4 IMAD.IADD R2, R2, 0x1, -R7 ;  /* 0x000000010202c824 */ /* 0x000fe200078e0a07 */
[----:B------:R-:W-:Y:S01]  /*03f0*/  LOP3.LUT R22, R6, 0x1000, RZ, 0xc0, !PT ;  /* 0x0000100006167812 */ /* 0x000fe200078ec0ff */
[----:B------:R-:W-:Y:S01]  /*0400*/  IMAD R9, R9, 0x40, R14 ;  /* 0x0000004009097824 */ /* 0x000fe200078e020e */
[C---:B------:R-:W-:Y:S01]  /*0410*/  LOP3.LUT R6, R12.reuse, 0x10, RZ, 0xfc, !PT ;  /* 0x000000100c067812 */ /* 0x040fe200078efcff */
[----:B------:R-:W-:Y:S01]  /*0420*/  @!P1 IMAD.MOV R2, RZ, RZ, -R2 ;  /* 0x000000ffff029224 */ /* 0x000fe200078e0a02 */
[----:B------:R-:W-:Y:S01]  /*0430*/  LOP3.LUT R7, R12, 0x18, RZ, 0xfc, !PT ;  /* 0x000000180c077812 */ /* 0x000fe200078efcff */
[----:B------:R-:W-:Y:S01]  /*0440*/  IMAD R21, R10, 0x40, R14 ;  /* 0x000000400a157824 */ /* 0x000fe200078e020e */
[----:B------:R-:W-:Y:S01]  /*0450*/  LOP3.LUT R8, R9, R22, RZ, 0xfc, !PT ;  /* 0x0000001609087212 */ /* 0x000fe200078efcff */
[----:B------:R-:W-:-:S02]  /*0460*/  @P3 VIADD R3, R3, 0x1 ;  /* 0x0000000103033836 */ /* 0x000fc40000000000 */
[--C-:B------:R-:W-:Y:S01]  /*0470*/  IMAD R17, R6, 0x40, R14.reuse ;  /* 0x0000004006117824 */ /* 0x100fe200078e020e */
[----:B------:R-:W-:Y:S01]  /*0480*/  LOP3.LUT R9, R21, R22, RZ, 0xfc, !PT ;  /* 0x0000001615097212 */ /* 0x000fe200078efcff */
[----:B------:R-:W-:Y:S01]  /*0490*/  IMAD.MOV.U32 R6, RZ, RZ, R3 ;  /* 0x000000ffff067224 */ /* 0x000fe200078e0003 */
[----:B------:R-:W-:Y:S01]  /*04a0*/  LOP3.LUT R3, RZ, R4, RZ, 0x33, !PT ;  /* 0x00000004ff037212 */ /* 0x000fe200078e33ff */
[----:B------:R-:W-:Y:S01]  /*04b0*/  IMAD R7, R7, 0x40, R14 ;  /* 0x0000004007077824 */ /* 0x000fe200078e020e */
[----:B------:R-:W-:Y:S01]  /*04c0*/  LOP3.LUT R4, R15, R22, RZ, 0xfc, !PT ;  /* 0x000000160f047212 */ /* 0x000fe200078efcff */
[----:B------:R-:W-:Y:S01]  /*04d0*/  @!P2 IMAD.MOV R6, RZ, RZ, -R6 ;  /* 0x000000ffff06a224 */ /* 0x000fe200078e0a06 */
[----:B------:R-:W-:Y:S01]  /*04e0*/  LEA R87, R8, UR10, 0x1 ;  /* 0x0000000a08577c11 */ /* 0x000fe2000f8e08ff */
[--C-:B------:R-:W-:Y:S01]  /*04f0*/  IMAD R5, R12, 0x40, R14.reuse ;  /* 0x000000400c057824 */ /* 0x100fe200078e020e */
[----:B------:R-:W-:Y:S01]  /*0500*/  LEA R65, R4, UR10, 0x1 ;  /* 0x0000000a04417c11 */ /* 0x000fe2000f8e08ff */
[----:B------:R-:W-:Y:S01]  /*0510*/  IMAD R23, R13, 0x40, R14 ;  /* 0x000000400d177824 */ /* 0x000fe200078e020e */
[----:B------:R-:W-:-:S02]  /*0520*/  SEL R6, R3, R6, !P0 ;  /* 0x0000000603067207 */ /* 0x000fc40004000000 */
[----:B------:R-:W-:Y:S02]  /*0530*/  SEL R14, R3, R2, !P0 ;  /* 0x00000002030e7207 */ /* 0x000fe40004000000 */
[-C--:B------:R-:W-:Y:S01]  /*0540*/  LOP3.LUT R3, R5, R22.reuse, RZ, 0xfc, !PT ;  /* 0x0000001605037212 */ /* 0x080fe200078efcff */
[----:B------:R-:W-:Y:S01]  /*0550*/  IMAD.SHL.U32 R2, R6, 0x40, RZ ;  /* 0x0000004006027824 */ /* 0x000fe200078e00ff */
[-C--:B------:R-:W-:Y:S01]  /*0560*/  LOP3.LUT R6, R7, R22.reuse, RZ, 0xfc, !PT ;  /* 0x0000001607067212 */ /* 0x080fe200078efcff */
[----:B------:R-:W-:Y:S01]  /*0570*/  IMAD R33, R11, 0x8, R14 ;  /* 0x000000080b217824 */ /* 0x000fe200078e020e */
[----:B------:R-:W-:Y:S02]  /*0580*/  LOP3.LUT R5, R17, R22, RZ, 0xfc, !PT ;  /* 0x0000001611057212 */ /* 0x000fe400078efcff */
[----:B------:R-:W-:Y:S02]  /*0590*/  LOP3.LUT R15, R2, R12, RZ, 0xfc, !PT ;  /* 0x0000000c020f7212 */ /* 0x000fe400078efcff */
[----:B------:R-:W-:-:S02]  /*05a0*/  LOP3.LUT R16, R2, 0x8, R12, 0xfe, !PT ;  /* 0x0000000802107812 */ /* 0x000fc400078efe0c */
[-C--:B------:R-:W-:Y:S01]  /*05b0*/  LOP3.LUT R7, R19, R22.reuse, RZ, 0xfc, !PT ;  /* 0x0000001613077212 */ /* 0x080fe200078efcff */
[----:B------:R-:W-:Y:S01]  /*05c0*/  IMAD.HI R13, R15, 0x2aaaaaab, RZ ;  /* 0x2aaaaaab0f0d7827 */ /* 0x000fe200078e02ff */
[----:B------:R-:W-:Y:S02]  /*05d0*/  LOP3.LUT R17, R2, 0x10, R12, 0xfe, !PT ;  /* 0x0000001002117812 */ /* 0x000fe400078efe0c */
[----:B------:R-:W-:Y:S01]  /*05e0*/  LOP3.LUT R10, R23, R22, RZ, 0xfc, !PT ;  /* 0x00000016170a7212 */ /* 0x000fe200078efcff */
[----:B------:R-:W-:Y:S01]  /*05f0*/  IMAD.HI R19, R16, 0x2aaaaaab, RZ ;  /* 0x2aaaaaab10137827 */ /* 0x000fe200078e02ff */
[----:B------:R-:W-:Y:S02]  /*0600*/  SHF.R.U32.HI R18, RZ, 0x1f, R13 ;  /* 0x0000001fff127819 */ /* 0x000fe4000001160d */
[----:B------:R-:W-:Y:S01]  /*0610*/  LOP3.LUT R14, R2, 0x18, R12, 0xfe, !PT ;  /* 0x00000018020e7812 */ /* 0x000fe200078efe0c */
[----:B------:R-:W-:Y:S01]  /*0620*/  IMAD.HI R21, R17, 0x2aaaaaab, RZ ;  /* 0x2aaaaaab11157827 */ /* 0x000fe200078e02ff */
[----:B------:R-:W-:-:S02]  /*0630*/  SHF.R.U32.HI R20, RZ, 0x1f, R19 ;  /* 0x0000001fff147819 */ /* 0x000fc40000011613 */
[----:B------:R-:W-:Y:S01]  /*0640*/  LEA.HI R24, R13, R18, RZ, 0x17 ;  /* 0x000000120d187211 */ /* 0x000fe200078fb8ff */
[----:B------:R-:W-:Y:S01]  /*0650*/  IMAD.HI R11, R14, 0x2aaaaaab, RZ ;  /* 0x2aaaaaab0e0b7827 */ /* 0x000fe200078e02ff */
[----:B------:R-:W-:Y:S02]  /*0660*/  LEA.HI R23, R19, R20, RZ, 0x17 ;  /* 0x0000001413177211 */ /* 0x000fe400078fb8ff */
[----:B------:R-:W-:Y:S02]  /*0670*/  SHF.R.U32.HI R20, RZ, 0x1f, R21 ;  /* 0x0000001fff147819 */ /* 0x000fe40000011615 */
[----:B------:R-:W-:Y:S02]  /*0680*/  LOP3.LUT R18, R2, 0x20, R12, 0xfe, !PT ;  /* 0x0000002002127812 */ /* 0x000fe400078efe0c */
[----:B------:R-:W-:Y:S02]  /*0690*/  LEA.HI R28, R21, R20, RZ, 0x17 ;  /* 0x00000014151c7211 */ /* 0x000fe400078fb8ff */
[----:B------:R-:W-:Y:S01]  /*06a0*/  LOP3.LUT R20, R2, 0x30, R12, 0xfe, !PT ;  /* 0x0000003002147812 */ /* 0x000fe200078efe0c */
[----:B------:R-:W-:Y:S01]  /*06b0*/  IMAD.HI R13, R18, 0x2aaaaaab, RZ ;  /* 0x2aaaaaab120d7827 */ /* 0x000fe200078e02ff */
[----:B------:R-:W-:-:S02]  /*06c0*/  LOP3.LUT R21, R2, 0x38, R12, 0xfe, !PT ;  /* 0x0000003802157812 */ /* 0x000fc400078efe0c */
[----:B------:R-:W-:Y:S01]  /*06d0*/  SHF.R.U32.HI R22, RZ, 0x1f, R11 ;  /* 0x0000001fff167819 */ /* 0x000fe2000001160b */
[----:B------:R-:W-:Y:S01]  /*06e0*/  IMAD.HI R29, R20, 0x2aaaaaab, RZ ;  /* 0x2aaaaaab141d7827 */ /* 0x000fe200078e02ff */
[----:B------:R-:W-:Y:S02]  /*06f0*/  SHF.R.U32.HI R26, RZ, 0x1f, R13 ;  /* 0x0000001fff1a7819 */ /* 0x000fe4000001160d */
[----:B------:R-:W-:Y:S01]  /*0700*/  LOP3.LUT R19, R2, 0x28, R12, 0xfe, !PT ;  /* 0x0000002802137812 */ /* 0x000fe200078efe0c */
[----:B------:R-:W-:Y:S01]  /*0710*/  IMAD.HI R32, R21, 0x2aaaaaab, RZ ;  /* 0x2aaaaaab15207827 */ /* 0x000fe200078e02ff */
[----:B------:R-:W-:Y:S02]  /*0720*/  LEA.HI R25, R11, R22, RZ, 0x17 ;  /* 0x000000160b197211 */ /* 0x000fe400078fb8ff */
[----:B------:R-:W-:Y:S01]  /*0730*/  LEA.HI R31, R13, R26, RZ, 0x17 ;  /* 0x0000001a0d1f7211 */ /* 0x000fe200078fb8ff */
[----:B------:R-:W-:Y:S01]  /*0740*/  IMAD.SHL.U32 R11, R33, 0x40, RZ ;  /* 0x00000040210b7824 */ /* 0x000fe200078e00ff */
[----:B------:R-:W-:Y:S01]  /*0750*/  SHF.R.U32.HI R22, RZ, 0x1f, R29 ;  /* 0x0000001fff167819 */ /* 0x000fe2000001161d */
[----:B------:R-:W-:Y:S01]  /*0760*/  IMAD.HI R27, R19, 0x2aaaaaab, RZ ;  /* 0x2aaaaaab131b7827 */ /* 0x000fe200078e02ff */
[----:B------:R-:W-:-:S02]  /*0770*/  SHF.R.U32.HI R13, RZ, 0x1f, R32 ;  /* 0x0000001fff0d7819 */ /* 0x000fc40000011620 */
[----:B------:R-:W-:Y:S01]  /*0780*/  SHF.R.S32.HI R26, RZ, 0x19, R33 ;  /* 0x00000019ff1a7819 */ /* 0x000fe20000011421 */
[----:B------:R-:W-:Y:S01]  /*0790*/  IMAD R31, R31, -0xc00, R18 ;  /* 0xfffff4001f1f7824 */ /* 0x000fe200078e0212 */
[----:B------:R-:W-:Y:S01]  /*07a0*/  LEA.HI R33, R29, R22, RZ, 0x17 ;  /* 0x000000161d217211 */ /* 0x000fe200078fb8ff */
[----:B------:R-:W-:Y:S01]  /*07b0*/  IMAD R29, R25, -0xc00, R14 ;  /* 0xfffff400191d7824 */ /* 0x000fe200078e020e */
[----:B------:R-:W-:Y:S01]  /*07c0*/  LEA.HI R32, R32, R13, RZ, 0x17 ;  /* 0x0000000d20207211 */ /* 0x000fe200078fb8ff */
[----:B------:R-:W-:Y:S01]  /*07d0*/  IMAD R28, R28, -0xc00, R17 ;  /* 0xfffff4001c1c7824 */ /* 0x000fe200078e0211 */
[----:B------:R-:W-:Y:S01]  /*07e0*/  SGXT R22, R26, 0x1 ;  /* 0x000000011a16781a */ /* 0x000fe20000000200 */
[----:B------:R-:W-:Y:S01]  /*07f0*/  IMAD R26, R24, -0xc00, R15 ;  /* 0xfffff400181a7824 */ /* 0x000fe200078e020f */
[----:B------:R-:W-:Y:S01]  /*0800*/  LOP3.LUT R13, R11, R12, RZ, 0xfc, !PT ;  /* 0x0000000c0b0d7212 */ /* 0x000fe200078efcff */
[----:B------:R-:W-:Y:S01]  /*0810*/  IMAD R35, R32, -0xc00, R21 ;  /* 0xfffff40020237824 */ /* 0x000fe200078e0215 */
[----:B------:R-:W-:Y:S01]  /*0820*/  SHF.R.U32.HI R30, RZ, 0x1f, R27 ;  /* 0x0000001fff1e7819 */ /* 0x000fe2000001161b */
[----:B------:R-:W-:Y:S01]  /*0830*/  IMAD R34, R33, -0xc00, R20 ;  /* 0xfffff40021227824 */ /* 0x000fe200078e0214 */
[----:B------:R-:W-:Y:S01]  /*0840*/  LEA.HI R15, R22, R13, RZ, 0xc ;  /* 0x0000000d160f7211 */ /* 0x000fe200078f60ff */
[----:B------:R-:W2:Y:S01]  /*0850*/  LDC.64 R32, c[0x0][0x218] ;  /* 0x00008600ff207b82 */ /* 0x000ea20000000a00 */
[----:B------:R-:W-:Y:S01]  /*0860*/  LEA.HI R30, R27, R30, RZ, 0x17 ;  /* 0x0000001e1b1e7211 */ /* 0x000fe200078fb8ff */
[----:B------:R-:W-:Y:S01]  /*0870*/  IMAD R27, R23, -0xc00, R16 ;  /* 0xfffff400171b7824 */ /* 0x000fe200078e0210 */
[----:B------:R-:W-:-:S02]  /*0880*/  LOP3.LUT R16, R15, 0xff000, RZ, 0xc0, !PT ;  /* 0x000ff0000f107812 */ /* 0x000fc400078ec0ff */
[----:B------:R-:W-:Y:S01]  /*0890*/  LOP3.LUT R14, R11, 0x8, R12, 0xfe, !PT ;  /* 0x000000080b0e7812 */ /* 0x000fe200078efe0c */
[----:B------:R-:W-:Y:S01]  /*08a0*/  IMAD R30, R30, -0xc00, R19 ;  /* 0xfffff4001e1e7824 */ /* 0x000fe200078e0213 */
[----:B------:R-:W-:Y:S01]  /*08b0*/  LOP3.LUT R15, R11, 0x18, R12, 0xfe, !PT ;  /* 0x000000180b0f7812 */ /* 0x000fe200078efe0c */
[----:B------:R-:W-:Y:S01]  /*08c0*/  IMAD.IADD R18, R13, 0x1, -R16 ;  /* 0x000000010d127824 */ /* 0x000fe200078e0a10 */
[----:B------:R-:W-:Y:S02]  /*08d0*/  LOP3.LUT R16, R11, 0x20, R12, 0xfe, !PT ;  /* 0x000000200b107812 */ /* 0x000fe400078efe0c */
[----:B------:R-:W-:Y:S02]  /*08e0*/  LOP3.LUT R13, R11, 0x10, R12, 0xfe, !PT ;  /* 0x000000100b0d7812 */ /* 0x000fe400078efe0c */
[C---:B------:R-:W-:Y:S02]  /*08f0*/  LEA.HI R17, R22.reuse, R14, RZ, 0xc ;  /* 0x0000000e16117211 */ /* 0x040fe400078f60ff */
[----:B------:R-:W-:-:S02]  /*0900*/  LEA.HI R21, R22, R15, RZ, 0xc ;  /* 0x0000000f16157211 */ /* 0x000fc400078f60ff */
[C---:B------:R-:W-:Y:S02]  /*0910*/  LEA.HI R23, R22.reuse, R16, RZ, 0xc ;  /* 0x0000001016177211 */ /* 0x040fe400078f60ff */
[----:B------:R-:W-:Y:S02]  /*0920*/  LEA.HI R19, R22, R13, RZ, 0xc ;  /* 0x0000000d16137211 */ /* 0x000fe400078f60ff */
[----:B------:R-:W-:Y:S02]  /*0930*/  LOP3.LUT R17, R17, 0xff000, RZ, 0xc0, !PT ;  /* 0x000ff00011117812 */ /* 0x000fe400078ec0ff */
[----:B------:R-:W-:Y:S02]  /*0940*/  LOP3.LUT R24, R21, 0xff000, RZ, 0xc0, !PT ;  /* 0x000ff00015187812 */ /* 0x000fe400078ec0ff */
[----:B------:R-:W-:Y:S02]  /*0950*/  LOP3.LUT R23, R23, 0xff000, RZ, 0xc0, !PT ;  /* 0x000ff00017177812 */ /* 0x000fe400078ec0ff */
[----:B------:R-:W-:Y:S01]  /*0960*/  LOP3.LUT R20, R19, 0xff000, RZ, 0xc0, !PT ;  /* 0x000ff00013147812 */ /* 0x000fe200078ec0ff */
[----:B------:R-:W-:Y:S01]  /*0970*/  IMAD.IADD R19, R14, 0x1, -R17 ;  /* 0x000000010e137824 */ /* 0x000fe200078e0a11 */
[----:B------:R-:W-:Y:S01]  /*0980*/  LOP3.LUT R17, R11, 0x28, R12, 0xfe, !PT ;  /* 0x000000280b117812 */ /* 0x000fe200078efe0c */
[----:B------:R-:W-:Y:S01]  /*0990*/  IMAD.IADD R24, R15, 0x1, -R24 ;  /* 0x000000010f187824 */ /* 0x000fe200078e0a18 */
[----:B------:R-:W-:Y:S01]  /*09a0*/  LEA R63, R3, UR10, 0x1 ;  /* 0x0000000a033f7c11 */ /* 0x000fe2000f8e08ff */
[----:B------:R-:W3:Y:S01]  /*09b0*/  LDC.64 R14, c[0x0][0x210] ;  /* 0x00008400ff0e7b82 */ /* 0x000ee20000000a00 */
[----:B------:R-:W-:Y:S01]  /*09c0*/  IMAD.IADD R23, R16, 0x1, -R23 ;  /* 0x0000000110177824 */ /* 0x000fe200078e0a17 */
[----:B------:R-:W-:Y:S01]  /*09d0*/  LOP3.LUT R16, R11, 0x30, R12, 0xfe, !PT ;  /* 0x000000300b107812 */ /* 0x000fe200078efe0c */
[----:B------:R-:W-:Y:S01]  /*09e0*/  IMAD.IADD R20, R13, 0x1, -R20 ;  /* 0x000000010d147824 */ /* 0x000fe200078e0a14 */
[----:B------:R-:W-:-:S02]  /*09f0*/  LOP3.LUT R12, R11, 0x38, R12, 0xfe, !PT ;  /* 0x000000380b0c7812 */ /* 0x000fc400078efe0c */
[C---:B------:R-:W-:Y:S02]  /*0a00*/  LEA.HI R13, R22.reuse, R17, RZ, 0xc ;  /* 0x00000011160d7211 */ /* 0x040fe400078f60ff */
[C---:B------:R-:W-:Y:S02]  /*0a10*/  LEA.HI R21, R22.reuse, R16, RZ, 0xc ;  /* 0x0000001016157211 */ /* 0x040fe400078f60ff */
[----:B------:R-:W-:Y:S02]  /*0a20*/  LEA.HI R25, R22, R12, RZ, 0xc ;  /* 0x0000000c16197211 */ /* 0x000fe400078f60ff */
[----:B------:R-:W-:Y:S01]  /*0a30*/  LOP3.LUT R22, R13, 0xff000, RZ, 0xc0, !PT ;  /* 0x000ff0000d167812 */ /* 0x000fe200078ec0ff */
[----:B------:R-:W-:Y:S01]  /*0a40*/  IMAD.SHL.U32 R13, R0, 0x8, RZ ;  /* 0x00000008000d7824 */ /* 0x000fe200078e00ff */
[----:B------:R-:W-:Y:S02]  /*0a50*/  LOP3.LUT R21, R21, 0xff000, RZ, 0xc0, !PT ;  /* 0x000ff00015157812 */ /* 0x000fe400078ec0ff */
[----:B------:R-:W-:Y:S01]  /*0a60*/  LOP3.LUT R25, R25, 0xff000, RZ, 0xc0, !PT ;  /* 0x000ff00019197812 */ /* 0x000fe200078ec0ff */
[----:B------:R-:W-:Y:S01]  /*0a70*/  IMAD.IADD R22, R17, 0x1, -R22 ;  /* 0x0000000111167824 */ /* 0x000fe200078e0a16 */
[----:B------:R-:W-:Y:S01]  /*0a80*/  LOP3.LUT R17, R13, 0x78, RZ, 0xc0, !PT ;  /* 0x000000780d117812 */ /* 0x000fe200078ec0ff */
[----:B------:R-:W-:Y:S01]  /*0a90*/  IMAD.IADD R21, R16, 0x1, -R21 ;  /* 0x0000000110157824 */ /* 0x000fe200078e0a15 */
[----:B------:R-:W-:Y:S01]  /*0aa0*/  LEA R67, R5, UR10, 0x1 ;  /* 0x0000000a05437c11 */ /* 0x000fe2000f8e08ff */
[----:B------:R-:W-:Y:S01]  /*0ab0*/  IMAD.IADD R25, R12, 0x1, -R25 ;  /* 0x000000010c197824 */ /* 0x000fe200078e0a19 */
[----:B------:R-:W-:Y:S01]  /*0ac0*/  LEA R69, R6, UR10, 0x1 ;  /* 0x0000000a06457c11 */ /* 0x000fe2000f8e08ff */
[--C-:B------:R-:W-:Y:S01]  /*0ad0*/  IMAD R55, R18, 0x3000, R17.reuse ;  /* 0x0000300012377824 */ /* 0x100fe200078e0211 */
[----:B------:R-:W-:Y:S01]  /*0ae0*/  LEA R85, R7, UR10, 0x1 ;  /* 0x0000000a07557c11 */ /* 0x000fe2000f8e08ff */
[--C-:B------:R-:W-:Y:S01]  /*0af0*/  IMAD R19, R19, 0x3000, R17.reuse ;  /* 0x0000300013137824 */ /* 0x100fe200078e0211 */
[----:B------:R-:W-:Y:S01]  /*0b00*/  LEA R89, R9, UR10, 0x1 ;  /* 0x0000000a09597c11 */ /* 0x000fe2000f8e08ff */
[--C-:B------:R-:W-:Y:S01]  /*0b10*/  IMAD R51, R20, 0x3000, R17.reuse ;  /* 0x0000300014337824 */ /* 0x100fe200078e0211 */
[----:B------:R-:W-:Y:S01]  /*0b20*/  LEA R91, R10, UR10, 0x1 ;  /* 0x0000000a0a5b7c11 */ /* 0x000fe2000f8e08ff */
[----:B------:R-:W-:-:S02]  /*0b30*/  IMAD R49, R24, 0x3000, R17 ;  /* 0x0000300018317824 */ /* 0x000fc400078e0211 */
[----:B------:R-:W-:Y:S02]  /*0b40*/  IMAD R23, R23, 0x3000, R17 ;  /* 0x0000300017177824 */ /* 0x000fe400078e0211 */
[----:B---3--:R-:W-:-:S04]  /*0b50*/  IMAD.WIDE R54, R55, 0x2, R14 ;  /* 0x0000000237367825 */ /* 0x008fc800078e020e */
[----:B------:R-:W-:Y:S01]  /*0b60*/  IMAD R45, R22, 0x3000, R17 ;  /* 0x00003000162d7824 */ /* 0x000fe200078e0211 */
[----:B------:R-:W-:Y:S01]  /*0b70*/  @!PT LDS RZ, [RZ] ;  /* 0x00000000fffff984 */ /* 0x000fe20000000800 */
[----:B------:R-:W-:Y:S01]  /*0b80*/  @!PT LDS RZ, [RZ] ;  /* 0x00000000fffff984 */ /* 0x000fe20000000800 */
[----:B------:R-:W-:Y:S01]  /*0b90*/  @!PT LDS RZ, [RZ] ;  /* 0x00000000fffff984 */ /* 0x000fe20000000800 */
[----:B------:R-:W-:Y:S01]  /*0ba0*/  LDGSTS.E.BYPASS.128 [R63], desc[UR14][R54.64] ;  /* 0x00000000363f7fae */ /* 0x000fe2000b901c4e */
[----:B------:R-:W-:Y:S01]  /*0bb0*/  IMAD.WIDE R52, R19, 0x2, R14 ;  /* 0x0000000213347825 */ /* 0x000fe200078e020e */
[----:B------:R-:W-:-:S03]  /*0bc0*/  IADD3 R12, P0, R54, 0x400, RZ ;  /* 0x00000400360c7810 */ /* 0x000fc60007f1e0ff */
[----:B------:R-:W-:Y:S01]  /*0bd0*/  IMAD R21, R21, 0x3000, R17 ;  /* 0x0000300015157824 */ /* 0x000fe200078e0211 */
[----:B------:R-:W-:Y:S01]  /*0be0*/  LDGSTS.E.BYPASS.128 [R65], desc[UR14][R52.64] ;  /* 0x0000000034417fae */ /* 0x000fe2000b901c4e */
[----:B------:R-:W-:-:S04]  /*0bf0*/  IMAD.WIDE R50, R51, 0x2, R14 ;  /* 0x0000000233327825 */ /* 0x000fc800078e020e */
[----:B------:R-:W-:Y:S01]  /*0c00*/  IMAD R25, R25, 0x3000, R17 ;  /* 0x0000300019197824 */ /* 0x000fe200078e0211 */
[----:B------:R-:W-:Y:S01]  /*0c10*/  LDGSTS.E.BYPASS.128 [R67], desc[UR14][R50.64] ;  /* 0x0000000032437fae */ /* 0x000fe2000b901c4e */
[----:B------:R-:W-:-:S04]  /*0c20*/  IMAD.WIDE R48, R49, 0x2, R14 ;  /* 0x0000000231307825 */ /* 0x000fc800078e020e */
[----:B------:R-:W-:Y:S01]  /*0c30*/  IMAD.WIDE R46, R23, 0x2, R14 ;  /* 0x00000002172e7825 */ /* 0x000fe200078e020e */
[----:B------:R-:W-:Y:S03]  /*0c40*/  LDGSTS.E.BYPASS.128 [R69], desc[UR14][R48.64] ;  /* 0x0000000030457fae */ /* 0x000fe6000b901c4e */
[----:B------:R-:W-:Y:S01]  /*0c50*/  IMAD R39, R26, 0x3000, R17 ;  /* 0x000030001a277824 */ /* 0x000fe200078e0211 */
[----:B------:R-:W-:Y:S01]  /*0c60*/  LDGSTS.E.BYPASS.128 [R85], desc[UR14][R46.64] ;  /* 0x000000002e557fae */ /* 0x000fe2000b901c4e */
[----:B------:R-:W-:-:S04]  /*0c70*/  IMAD.WIDE R44, R45, 0x2, R14 ;  /* 0x000000022d2c7825 */ /* 0x000fc800078e020e */
[----:B------:R-:W-:Y:S01]  /*0c80*/  IMAD R27, R27, 0x3000, R17 ;  /* 0x000030001b1b7824 */ /* 0x000fe200078e0211 */
[----:B------:R-:W-:Y:S01]  /*0c90*/  LDGSTS.E.BYPASS.128 [R87], desc[UR14][R44.64] ;  /* 0x000000002c577fae */ /* 0x000fe2000b901c4e */
[----:B------:R-:W-:-:S04]  /*0ca0*/  IMAD.WIDE R40, R21, 0x2, R14 ;  /* 0x0000000215287825 */ /* 0x000fc800078e020e */
[----:B------:R-:W-:Y:S01]  /*0cb0*/  IMAD R57, R28, 0x3000, R17 ;  /* 0x000030001c397824 */ /* 0x000fe200078e0211 */
[----:B------:R-:W-:Y:S01]  /*0cc0*/  LDGSTS.E.BYPASS.128 [R89], desc[UR14][R40.64] ;  /* 0x0000000028597fae */ /* 0x000fe2000b901c4e */
[----:B------:R-:W-:Y:S01]  /*0cd0*/  IMAD.WIDE R42, R25, 0x2, R14 ;  /* 0x00000002192a7825 */ /* 0x000fe200078e020e */
[----:B------:R-:W-:-:S03]  /*0ce0*/  IADD3 R14, P1, R52, 0x400, RZ ;  /* 0x00000400340e7810 */ /* 0x000fc60007f3e0ff */
[--C-:B------:R-:W-:Y:S01]  /*0cf0*/  IMAD R29, R29, 0x3000, R17.reuse ;  /* 0x000030001d1d7824 */ /* 0x100fe200078e0211 */
[----:B------:R-:W-:Y:S01]  /*0d00*/  LDGSTS.E.BYPASS.128 [R91], desc[UR14][R42.64] ;  /* 0x000000002a5b7fae */ /* 0x000fe2000b901c4e */
[--C-:B------:R-:W-:Y:S02]  /*0d10*/  IMAD R31, R31, 0x3000, R17.reuse ;  /* 0x000030001f1f7824 */ /* 0x100fe400078e0211 */
[--C-:B------:R-:W-:Y:S01]  /*0d20*/  IMAD R59, R30, 0x3000, R17.reuse ;  /* 0x000030001e3b7824 */ /* 0x100fe200078e0211 */
[----:B------:R-:W0:Y:S01]  /*0d30*/  LDGDEPBAR ;  /* 0x00000000000079af */ /* 0x000e220000000000 */
[----:B------:R-:W-:Y:S02]  /*0d40*/  IMAD R61, R34, 0x3000, R17 ;  /* 0x00003000223d7824 */ /* 0x000fe400078e0211 */
[----:B--2---:R-:W-:-:S04]  /*0d50*/  IMAD.WIDE R38, R39, 0x2, R32 ;  /* 0x0000000227267825 */ /* 0x004fc800078e0220 */
[----:B------:R-:W-:Y:S01]  /*0d60*/  IMAD R17, R35, 0x3000, R17 ;  /* 0x0000300023117824 */ /* 0x000fe200078e0211 */
[----:B------:R-:W-:Y:S01]  /*0d70*/  LDGSTS.E.BYPASS.128 [R63+0x14000], desc[UR14][R38.64] ;  /* 0x14000000263f7fae */ /* 0x000fe2000b901c4e */
[----:B------:R-:W-:-:S04]  /*0d80*/  IMAD.WIDE R36, R27, 0x2, R32 ;  /* 0x000000021b247825 */ /* 0x000fc800078e0220 */
[--C-:B------:R-:W-:Y:S01]  /*0d90*/  IMAD.WIDE R34, R57, 0x2, R32.reuse ;  /* 0x0000000239227825 */ /* 0x100fe200078e0220 */
[----:B------:R-:W-:Y:S03]  /*0da0*/  LDGSTS.E.BYPASS.128 [R65+0x14000], desc[UR14][R36.64] ;  /* 0x1400000024417fae */ /* 0x000fe6000b901c4e */
[--C-:B------:R-:W-:Y:S01]  /*0db0*/  IMAD.WIDE R26, R29, 0x2, R32.reuse ;  /* 0x000000021d1a7825 */ /* 0x100fe200078e0220 */
[----:B------:R-:W-:Y:S03]  /*0dc0*/  LDGSTS.E.BYPASS.128 [R67+0x14000], desc[UR14][R34.64] ;  /* 0x1400000022437fae */ /* 0x000fe6000b901c4e */
[--C-:B------:R-:W-:Y:S01]  /*0dd0*/  IMAD.WIDE R24, R31, 0x2, R32.reuse ;  /* 0x000000021f187825 */ /* 0x100fe200078e0220 */
[----:B------:R-:W-:Y:S03]  /*0de0*/  LDGSTS.E.BYPASS.128 [R69+0x14000], desc[UR14][R26.64] ;  /* 0x140000001a457fae */ /* 0x000fe6000b901c4e */
[--C-:B------:R-:W-:Y:S01]  /*0df0*/  IMAD.WIDE R28, R59, 0x2, R32.reuse ;  /* 0x000000023b1c7825 */ /* 0x100fe200078e0220 */
[----:B------:R-:W-:Y:S03]  /*0e00*/  LDGSTS.E.BYPASS.128 [R85+0x14000], desc[UR14][R24.64] ;  /* 0x1400000018557fae */ /* 0x000fe6000b901c4e */
[----:B------:R-:W-:Y:S01]  /*0e10*/  IMAD.WIDE R30, R61, 0x2, R32 ;  /* 0x000000023d1e7825 */ /* 0x000fe200078e0220 */
[----:B------:R-:W-:Y:S01]  /*0e20*/  LDGSTS.E.BYPASS.128 [R87+0x14000], desc[UR14][R28.64] ;  /* 0x140000001c577fae */ /* 0x000fe2000b901c4e */
[----:B------:R-:W-:-:S02]  /*0e30*/  IADD3 R78, P2, R28, 0x400, RZ ;  /* 0x000004001c4e7810 */ /* 0x000fc40007f5e0ff */
[----:B------:R-:W-:Y:S01]  /*0e40*/  IMAD.WIDE R32, R17, 0x2, R32 ;  /* 0x0000000211207825 */ /* 0x000fe200078e0220 */
[----:B------:R-:W-:Y:S03]  /*0e50*/  LDGSTS.E.BYPASS.128 [R89+0x14000], desc[UR14][R30.64] ;  /* 0x140000001e597fae */ /* 0x000fe6000b901c4e */
[----:B------:R-:W-:Y:S01]  /*0e60*/  IMAD.X R15, RZ, RZ, R55, P0 ;  /* 0x000000ffff0f7224 */ /* 0x000fe200000e0637 */
[----:B------:R-:W-:Y:S01]  /*0e70*/  LDGSTS.E.BYPASS.128 [R91+0x14000], desc[UR14][R32.64] ;  /* 0x14000000205b7fae */ /* 0x000fe2000b901c4e */
[----:B------:R-:W-:Y:S01]  /*0e80*/  IADD3 R16, P0, R50, 0x400, RZ ;  /* 0x0000040032107810 */ /* 0x000fe20007f1e0ff */
[----:B------:R-:W-:Y:S01]  /*0e90*/  IMAD.X R17, RZ, RZ, R53, P1 ;  /* 0x000000ffff117224 */ /* 0x000fe200008e0635 */
[----:B------:R-:W-:Y:S01]  /*0ea0*/  IADD3 R18, P1, R48, 0x400, RZ ;  /* 0x0000040030127810 */ /* 0x000fe20007f3e0ff */
[----:B------:R-:W0:Y:S01]  /*0eb0*/  LDGDEPBAR ;  /* 0x00000000000079af */ /* 0x000e220000000000 */
[----:B------:R-:W-:-:S02]  /*0ec0*/  IMAD.X R82, RZ, RZ, R29, P2 ;  /* 0x000000ffff527224 */ /* 0x000fc400010e061d */
[----:B------:R-:W-:Y:S01]  /*0ed0*/  IMAD.X R19, RZ, RZ, R51, P0 ;  /* 0x000000ffff137224 */ /* 0x000fe200000e0633 */
[----:B------:R-:W-:Y:S01]  /*0ee0*/  BAR.SYNC.DEFER_BLOCKING 0x0 ;  /* 0x0000000000007b1d */ /* 0x000fe20000010000 */
[----:B------:R-:W-:Y:S01]  /*0ef0*/  IADD3 R20, P0, R46, 0x400, RZ ;  /* 0x000004002e147810 */ /* 0x000fe20007f1e0ff */
[----:B------:R-:W-:Y:S01]  /*0f00*/  IMAD.X R21, RZ, RZ, R49, P1 ;  /* 0x000000ffff157224 */ /* 0x000fe200008e0631 */
[----:B------:R-:W-:-:S03]  /*0f10*/  IADD3 R22, P1, R44, 0x400, RZ ;  /* 0x000004002c167810 */ /* 0x000fc60007f3e0ff */
[----:B------:R-:W-:Y:S01]  /*0f20*/  IMAD.X R23, RZ, RZ, R47, P0 ;  /* 0x000000ffff177224 */ /* 0x000fe200000e062f */
        /* <DEDUP_REMOVED lines=10> */
[----:B------:R-:W-:Y:S01]  /*0fd0*/  IADD3 R74, P1, R26, 0x400, RZ ;  /* 0x000004001a4a7810 */ /* 0x000fe20007f3e0ff */
[----:B------:R-:W-:Y:S01]  /*0fe0*/  @!PT LDS RZ, [RZ] ;  /* 0x00000000fffff984 */ /* 0x000fe20000000800 */
[----:B------:R-:W-:Y:S01]  /*0ff0*/  @!PT LDS RZ, [RZ] ;  /* 0x00000000fffff984 */ /* 0x000fe20000000800 */
[----:B------:R-:W-:Y:S01]  /*1000*/  @!PT LDS RZ, [RZ] ;  /* 0x00000000fffff984 */ /* 0x000fe20000000800 */
[----:B------:R-:W-:Y:S02]  /*1010*/  LDGSTS.E.BYPASS.128 [R63+0x4000], desc[UR14][R54.64+0x100] ;  /* 0x04000100363f7fae */ /* 0x000fe4000b901c4e */
[----:B------:R-:W-:Y:S01]  /*1020*/  IMAD.X R75, RZ, RZ, R35, P0 ;  /* 0x000000ffff4b7224 */ /* 0x000fe200000e0623 */
[----:B------:R-:W-:Y:S01]  /*1030*/  IADD3 R76, P0, R24, 0x400, RZ ;  /* 0x00000400184c7810 */ /* 0x000fe20007f1e0ff */
[----:B------:R-:W-:Y:S01]  /*1040*/  IMAD.X R77, RZ, RZ, R27, P1 ;  /* 0x000000ffff4d7224 */ /* 0x000fe200008e061b */
[----:B------:R-:W-:Y:S01]  /*1050*/  LDGSTS.E.BYPASS.128 [R65+0x4000], desc[UR14][R52.64+0x100] ;  /* 0x0400010034417fae */ /* 0x000fe2000b901c4e */
[----:B------:R-:W-:-:S02]  /*1060*/  IADD3 R80, P1, R30, 0x400, RZ ;  /* 0x000004001e507810 */ /* 0x000fc40007f3e0ff */
[----:B------:R-:W-:Y:S01]  /*1070*/  IMAD.X R79, RZ, RZ, R25, P0 ;  /* 0x000000ffff4f7224 */ /* 0x000fe200000e0619 */
[----:B------:R-:W-:Y:S01]  /*1080*/  LDGSTS.E.BYPASS.128 [R67+0x4000], desc[UR14][R50.64+0x100] ;  /* 0x0400010032437fae */ /* 0x000fe2000b901c4e */
[----:B------:R-:W-:Y:S01]  /*1090*/  IADD3 R81, P0, R32, 0x400, RZ ;  /* 0x0000040020517810 */ /* 0x000fe20007f1e0ff */
[----:B------:R-:W-:Y:S02]  /*10a0*/  IMAD.X R83, RZ, RZ, R31, P1 ;  /* 0x000000ffff537224 */ /* 0x000fe400008e061f */
[----:B------:R-:W-:Y:S02]  /*10b0*/  LDGSTS.E.BYPASS.128 [R69+0x4000], desc[UR14][R48.64+0x100] ;  /* 0x0400010030457fae */ /* 0x000fe4000b901c4e */
[----:B------:R-:W-:Y:S02]  /*10c0*/  IMAD.X R84, RZ, RZ, R33, P0 ;  /* 0x000000ffff547224 */ /* 0x000fe400000e0621 */
[----:B------:R-:W-:Y:S04]  /*10d0*/  LDGSTS.E.BYPASS.128 [R85+0x4000], desc[UR14][R46.64+0x100] ;  /* 0x040001002e557fae */ /* 0x000fe8000b901c4e */
[----:B------:R-:W-:Y:S04]  /*10e0*/  LDGSTS.E.BYPASS.128 [R87+0x4000], desc[UR14][R44.64+0x100] ;  /* 0x040001002c577fae */ /* 0x000fe8000b901c4e */
[----:B------:R-:W-:Y:S04]  /*10f0*/  LDGSTS.E.BYPASS.128 [R89+0x4000], desc[UR14][R40.64+0x100] ;  /* 0x0400010028597fae */ /* 0x000fe8000b901c4e */
[----:B------:R-:W-:Y:S04]  /*1100*/  LDGSTS.E.BYPASS.128 [R91+0x4000], desc[UR14][R42.64+0x100] ;  /* 0x040001002a5b7fae */ /* 0x000fe8000b901c4e */
[----:B------:R-:W0:Y:S04]  /*1110*/  LDGDEPBAR ;  /* 0x00000000000079af */ /* 0x000e280000000000 */
[----:B------:R-:W-:Y:S04]  /*1120*/  LDGSTS.E.BYPASS.128 [R63+0x18000], desc[UR14][R38.64+0x100] ;  /* 0x18000100263f7fae */ /* 0x000fe8000b901c4e */
[----:B------:R-:W-:Y:S04]  /*1130*/  LDGSTS.E.BYPASS.128 [R65+0x18000], desc[UR14][R36.64+0x100] ;  /* 0x1800010024417fae */ /* 0x000fe8000b901c4e */
[----:B------:R-:W-:Y:S04]  /*1140*/  LDGSTS.E.BYPASS.128 [R67+0x18000], desc[UR14][R34.64+0x100] ;  /* 0x1800010022437fae */ /* 0x000fe8000b901c4e */
[----:B------:R-:W-:Y:S04]  /*1150*/  LDGSTS.E.BYPASS.128 [R69+0x18000], desc[UR14][R26.64+0x100] ;  /* 0x180001001a457fae */ /* 0x000fe8000b901c4e */
[----:B------:R-:W-:Y:S04]  /*1160*/  LDGSTS.E.BYPASS.128 [R85+0x18000], desc[UR14][R24.64+0x100] ;  /* 0x1800010018557fae */ /* 0x000fe8000b901c4e */
[----:B------:R-:W-:Y:S04]  /*1170*/  LDGSTS.E.BYPASS.128 [R87+0x18000], desc[UR14][R28.64+0x100] ;  /* 0x180001001c577fae */ /* 0x000fe8000b901c4e */
[----:B------:R-:W-:Y:S04]  /*1180*/  LDGSTS.E.BYPASS.128 [R89+0x18000], desc[UR14][R30.64+0x100] ;  /* 0x180001001e597fae */ /* 0x000fe8000b901c4e */
[----:B------:R-:W-:Y:S04]  /*1190*/  LDGSTS.E.BYPASS.128 [R91+0x18000], desc[UR14][R32.64+0x100] ;  /* 0x18000100205b7fae */ /* 0x000fe8000b901c4e */
[----:B------:R-:W0:Y:S01]  /*11a0*/  LDGDEPBAR ;  /* 0x00000000000079af */ /* 0x000e220000000000 */
[----:B------:R-:W-:Y:S06]  /*11b0*/  BAR.SYNC.DEFER_BLOCKING 0x0 ;  /* 0x0000000000007b1d */ /* 0x000fec0000010000 */
[----:B------:R-:W-:Y:S01]  /*11c0*/  @!PT LDS RZ, [RZ] ;  /* 0x00000000fffff984 */ /* 0x000fe20000000800 */
[----:B------:R-:W-:Y:S01]  /*11d0*/  @!PT LDS RZ, [RZ] ;  /* 0x00000000fffff984 */ /* 0x000fe20000000800 */
[----:B------:R-:W-:Y:S01]  /*11e0*/  @!PT LDS RZ, [RZ] ;  /* 0x00000000fffff984 */ /* 0x000fe20000000800 */
        /* <DEDUP_REMOVED lines=22> */
[----:B------:R2:W-:Y:S04]  /*1350*/  LDGSTS.E.BYPASS.128 [R63+0xc000], desc[UR14][R54.64+0x300] ;  /* 0x0c000300363f7fae */ /* 0x0005e8000b901c4e */
[----:B------:R3:W-:Y:S04]  /*1360*/  LDGSTS.E.BYPASS.128 [R65+0xc000], desc[UR14][R52.64+0x300] ;  /* 0x0c00030034417fae */ /* 0x0007e8000b901c4e */
[----:B------:R4:W-:Y:S04]  /*1370*/  LDGSTS.E.BYPASS.128 [R67+0xc000], desc[UR14][R50.64+0x300] ;  /* 0x0c00030032437fae */ /* 0x0009e8000b901c4e */
[----:B------:R5:W-:Y:S01]  /*1380*/  LDGSTS.E.BYPASS.128 [R69+0xc000], desc[UR14][R48.64+0x300] ;  /* 0x0c00030030457fae */ /* 0x000be2000b901c4e */
[----:B--2---:R-:W-:-:S03]  /*1390*/  CS2R R54, SRZ ;  /* 0x0000000000367805 */ /* 0x004fc6000001ff00 */
[----:B------:R2:W-:Y:S01]  /*13a0*/  LDGSTS.E.BYPASS.128 [R85+0xc000], desc[UR14][R46.64+0x300] ;  /* 0x0c0003002e557fae */ /* 0x0005e2000b901c4e */
[----:B---3--:R-:W-:-:S03]  /*13b0*/  CS2R R52, SRZ ;  /* 0x0000000000347805 */ /* 0x008fc6000001ff00 */
[----:B------:R3:W-:Y:S01]  /*13c0*/  LDGSTS.E.BYPASS.128 [R87+0xc000], desc[UR14][R44.64+0x300] ;  /* 0x0c0003002c577fae */ /* 0x0007e2000b901c4e */
[----:B-1--4-:R-:W-:-:S03]  /*13d0*/  CS2R R50, SRZ ;  /* 0x0000000000327805 */ /* 0x012fc6000001ff00 */
[----:B------:R1:W-:Y:S01]  /*13e0*/  LDGSTS.E.BYPASS.128 [R89+0xc000], desc[UR14][R40.64+0x300] ;  /* 0x0c00030028597fae */ /* 0x0003e2000b901c4e */
[----:B-----5:R-:W-:-:S03]  /*13f0*/  CS2R R48, SRZ ;  /* 0x0000000000307805 */ /* 0x020fc6000001ff00 */
[----:B------:R4:W-:Y:S01]  /*1400*/  LDGSTS.E.BYPASS.128 [R91+0xc000], desc[UR14][R42.64+0x300] ;  /* 0x0c0003002a5b7fae */ /* 0x0009e2000b901c4e */
[----:B--2---:R-:W-:-:S03]  /*1410*/  CS2R R46, SRZ ;  /* 0x00000000002e7805 */ /* 0x004fc6000001ff00 */
[----:B------:R-:W0:Y:S01]  /*1420*/  LDGDEPBAR ;  /* 0x00000000000079af */ /* 0x000e220000000000 */
[----:B---3--:R-:W-:-:S03]  /*1430*/  CS2R R44, SRZ ;  /* 0x00000000002c7805 */ /* 0x008fc6000001ff00 */
[----:B------:R2:W-:Y:S01]  /*1440*/  LDGSTS.E.BYPASS.128 [R63+0x20000], desc[UR14][R38.64+0x300] ;  /* 0x20000300263f7fae */ /* 0x0005e2000b901c4e */
[----:B-1----:R-:W-:-:S03]  /*1450*/  CS2R R40, SRZ ;  /* 0x0000000000287805 */ /* 0x002fc6000001ff00 */
[----:B------:R1:W-:Y:S01]  /*1460*/  LDGSTS.E.BYPASS.128 [R65+0x20000], desc[UR14][R36.64+0x300] ;  /* 0x2000030024417fae */ /* 0x0003e2000b901c4e */
[----:B----4-:R-:W-:-:S03]  /*1470*/  CS2R R42, SRZ ;  /* 0x00000000002a7805 */ /* 0x010fc6000001ff00 */
[----:B------:R3:W-:Y:S04]  /*1480*/  LDGSTS.E.BYPASS.128 [R67+0x20000], desc[UR14][R34.64+0x300] ;  /* 0x2000030022437fae */ /* 0x0007e8000b901c4e */
[----:B------:R4:W-:Y:S01]  /*1490*/  LDGSTS.E.BYPASS.128 [R69+0x20000], desc[UR14][R26.64+0x300] ;  /* 0x200003001a457fae */ /* 0x0009e2000b901c4e */
[----:B--2---:R-:W-:-:S03]  /*14a0*/  CS2R R38, SRZ ;  /* 0x0000000000267805 */ /* 0x004fc6000001ff00 */
[----:B------:R2:W-:Y:S01]  /*14b0*/  LDGSTS.E.BYPASS.128 [R85+0x20000], desc[UR14][R24.64+0x300] ;  /* 0x2000030018557fae */ /* 0x0005e2000b901c4e */
[----:B-1----:R-:W-:-:S03]  /*14c0*/  CS2R R36, SRZ ;  /* 0x0000000000247805 */ /* 0x002fc6000001ff00 */
[----:B------:R1:W-:Y:S01]  /*14d0*/  LDGSTS.E.BYPASS.128 [R87+0x20000], desc[UR14][R28.64+0x300] ;  /* 0x200003001c577fae */ /* 0x0003e2000b901c4e */
[----:B---3--:R-:W-:-:S03]  /*14e0*/  CS2R R34, SRZ ;  /* 0x0000000000227805 */ /* 0x008fc6000001ff00 */
[----:B------:R3:W-:Y:S01]  /*14f0*/  LDGSTS.E.BYPASS.128 [R89+0x20000], desc[UR14][R30.64+0x300] ;  /* 0x200003001e597fae */ /* 0x0007e2000b901c4e */
[----:B----4-:R-:W-:-:S03]  /*1500*/  CS2R R26, SRZ ;  /* 0x00000000001a7805 */ /* 0x010fc6000001ff00 */
[----:B------:R4:W-:Y:S01]  /*1510*/  LDGSTS.E.BYPASS.128 [R91+0x20000], desc[UR14][R32.64+0x300] ;  /* 0x20000300205b7fae */ /* 0x0009e2000b901c4e */
[----:B--2---:R-:W-:Y:S02]  /*1520*/  CS2R R24, SRZ ;  /* 0x0000000000187805 */ /* 0x004fe4000001ff00 */
[----:B------:R-:W-:Y:S01]  /*1530*/  LOP3.LUT R85, R86, 0x7fffffc, RZ, 0xc0, !PT ;  /* 0x07fffffc56557812 */ /* 0x000fe200078ec0ff */
[----:B------:R-:W0:Y:S01]  /*1540*/  LDGDEPBAR ;  /* 0x00000000000079af */ /* 0x000e220000000000 */
[----:B-1----:R-:W-:Y:S02]  /*1550*/  CS2R R28, SRZ ;  /* 0x00000000001c7805 */ /* 0x002fe4000001ff00 */
[----:B---3--:R-:W-:Y:S02]  /*1560*/  CS2R R30, SRZ ;  /* 0x00000000001e7805 */ /* 0x008fe4000001ff00 */
[----:B----4-:R-:W-:-:S07]  /*1570*/  CS2R R32, SRZ ;  /* 0x0000000000207805 */ /* 0x010fce000001ff00 */
.L_x_0:
[----:B------:R-:W1:Y:S01]  /*1580*/  SHFL.IDX PT, R63, R85, RZ, 0x1f ;  /* 0x00001fff553f7589 */ /* 0x000e6200000e0000 */
[----:B------:R-:W-:Y:S01]  /*1590*/  UIADD3 UR12, UR12, 0x1, URZ ;  /* 0x000000010c0c7890 */ /* 0x000fe2000fffe03f */
[----:B------:R-:W-:-:S04]  /*15a0*/  DEPBAR.LE SB0, 0x6 ;  /* 0x000081800000791a */ /* 0x000fc80000000000 */
[----:B------:R-:W-:Y:S01]  /*15b0*/  UISETP.GE.AND UP0, UPT, UR12, 0x5, UPT ;  /* 0x000000050c00788c */ /* 0x000fe2000bf06270 */
[----:B------:R-:W-:Y:S01]  /*15c0*/  BAR.SYNC.DEFER_BLOCKING 0x0 ;  /* 0x0000000000007b1d */ /* 0x000fe20000010000 */
[----:B------:R-:W-:Y:S01]  /*15d0*/  UIADD3 UR11, UR11, 0x1, URZ ;  /* 0x000000010b0b7890 */ /* 0x000fe2000fffe03f */
[----:B------:R-:W-:Y:S01]  /*15e0*/  IADD3 R92, P1, R12, UR4, RZ ;  /* 0x000000040c5c7c10 */ /* 0x000fe2000ff3e0ff */
[----:B------:R-:W-:Y:S01]  /*15f0*/  USEL UR12, UR12, URZ, !UP0 ;  /* 0x0000003f0c0c7287 */ /* 0x000fe2000c000000 */
[----:B------:R-:W-:Y:S02]  /*1600*/  VIADD R87, R62, 0x80 ;  /* 0x000000803e577836 */ /* 0x000fe40000000000 */
[----:B------:R-:W-:Y:S01]  /*1610*/  UMOV UR19, 0x40000040 ;  /* 0x4000004000137882 */ /* 0x000fe20000000000 */
[----:B------:R-:W-:Y:S02]  /*1620*/  IADD3.X R93, R15, UR5, RZ, P1, !PT ;  /* 0x000000050f5d7c10 */ /* 0x000fe40008ffe4ff */
[----:B------:R-:W-:-:S02]  /*1630*/  IADD3 R64, P1, R14, UR4, RZ ;  /* 0x000000040e407c10 */ /* 0x000fc4000ff3e0ff */
[----:B------:R-:W-:Y:S02]  /*1640*/  ISETP.GE.U32.AND P0, PT, R87, 0x2e00, PT ;  /* 0x00002e005700780c */ /* 0x000fe40003f06070 */
[----:B------:R-:W-:Y:S02]  /*1650*/  IADD3.X R65, R17, UR5, RZ, P1, !PT ;  /* 0x0000000511417c10 */ /* 0x000fe40008ffe4ff */
[----:B------:R-:W-:Y:S02]  /*1660*/  IADD3 R90, P1, R16, UR4, RZ ;  /* 0x00000004105a7c10 */ /* 0x000fe4000ff3e0ff */
[----:B-1----:R-:W-:Y:S02]  /*1670*/  R2UR UR6, R63 ;  /* 0x000000003f0672ca */ /* 0x002fe400000e0000 */
[----:B------:R-:W-:Y:S02]  /*1680*/  IADD3.X R91, R19, UR5, RZ, P1, !PT ;  /* 0x00000005135b7c10 */ /* 0x000fe40008ffe4ff */
[----:B------:R-:W-:Y:S01]  /*1690*/  IADD3 R62, P1, R18, UR4, RZ ;  /* 0x00000004123e7c10 */ /* 0x000fe2000ff3e0ff */
[----:B------:R-:W-:-:S03]  /*16a0*/  WARPGROUP.ARRIVE ;  /* 0x00000000000079c5 */ /* 0x000fc60000000000 */
[----:B------:R-:W-:-:S05]  /*16b0*/  IADD3.X R63, R21, UR5, RZ, P1, !PT ;  /* 0x00000005153f7c10 */ /* 0x000fca0008ffe4ff */
[----:B------:R-:W-:Y:S02]  /*16c0*/  USHF.L.U32 UR7, UR6, 0x7, URZ ;  /* 0x0000000706077899 */ /* 0x000fe4000800063f */
[----:B------:R-:W-:Y:S02]  /*16d0*/  ULEA UR6, UR12, UR10, 0xe ;  /* 0x0000000a0c067291 */ /* 0x000fe4000f8e703f */
[----:B------:R-:W-:Y:S02]  /*16e0*/  ULOP3.LUT UR7, UR7, 0x180, URZ, 0xc0, !UPT ;  /* 0x0000018007077892 */ /* 0x000fe4000f8ec03f */
[----:B------:R-:W-:Y:S02]  /*16f0*/  USHF.R.U32.HI UR8, URZ, 0x4, UR6 ;  /* 0x000000043f087899 */ /* 0x000fe40008011606 */
[----:B------:R-:W-:Y:S02]  /*1700*/  UIADD3 UR6, UR6, 0x14000, URZ ;  /* 0x0001400006067890 */ /* 0x000fe4000fffe03f */
[----:B------:R-:W-:-:S02]  /*1710*/  ULOP3.LUT UR8, UR8, 0x3fff, URZ, 0xc0, !UPT ;  /* 0x00003fff08087892 */ /* 0x000fc4000f8ec03f */
[----:B------:R-:W-:Y:S02]  /*1720*/  USHF.R.U32.HI UR6, URZ, 0x4, UR6 ;  /* 0x000000043f067899 */ /* 0x000fe40008011606 */
[----:B------:R-:W-:Y:S02]  /*1730*/  UIADD3 UR8, UP0, UR7, UR8, URZ ;  /* 0x0000000807087290 */ /* 0x000fe4000ff1e03f */
[----:B------:R-:W-:Y:S02]  /*1740*/  ULOP3.LUT UR6, UR6, 0x3fff, URZ, 0xc0, !UPT ;  /* 0x00003fff06067892 */ /* 0x000fe4000f8ec03f */
[----:B------:R-:W-:Y:S02]  /*1750*/  UIADD3.X UR9, URZ, URZ, URZ, UP0, !UPT ;  /* 0x0000003f3f097290 */ /* 0x000fe400087fe43f */
[----:B------:R-:W-:Y:S02]  /*1760*/  ULOP3.LUT UR18, UR6, 0x2000000, URZ, 0xfc, !UPT ;  /* 0x0200000006127892 */ /* 0x000fe4000f8efc3f */
[----:B------:R-:W-:-:S02]  /*1770*/  ULOP3.LUT UR16, UR8, 0x2000000, URZ, 0xfc, !UPT ;  /* 0x0200000008107892 */ /* 0x000fc4000f8efc3f */
[----:B------:R-:W-:Y:S01]  /*1780*/  ULOP3.LUT UR17, UR9, 0x40000040, URZ, 0xfc, !UPT ;  /* 0x4000004009117892 */ /* 0x000fe2000f8efc3f */
[----:B------:R-:W-:Y:S01]  /*1790*/  UMOV UR7, URZ ;  /* 0x0000003f00077c82 */ /* 0x000fe20008000000 */
[----:B------:R-:W-:-:S04]  /*17a0*/  UISETP.GE.AND UP0, UPT, UR11, 0x5, UPT ;  /* 0x000000050b00788c */ /* 0x000fc8000bf06270 */
[----:B------:R-:W-:-:S03]  /*17b0*/  USEL UR11, UR11, URZ, !UP0 ;  /* 0x0000003f0b0b7287 */ /* 0x000fc6000c000000 */
[----:B------:R-:W-:Y:S01]  /*17c0*/  HGMMA.64x64x16.F32.BF16 R24, gdesc[UR16], R24 ;  /* 0x00e00000101879f0 */ /* 0x000fe20008701818 */
[----:B------:R-:W-:Y:S01]  /*17d0*/  UMOV UR16, 0x2000002 ;  /* 0x0200000200107882 */ /* 0x000fe20000000000 */
[----:B------:R-:W-:Y:S02]  /*17e0*/  UMOV UR17, 0x40000040 ;  /* 0x4000004000117882 */ /* 0x000fe40000000000 */
[----:B------:R-:W-:Y:S02]  /*17f0*/  UIADD3.64 UR18, UR6, UR16, URZ ;  /* 0x0000001006127297 */ /* 0x000fe4000fffe03f */
[----:B------:R-:W-:-:S09]  /*1800*/  UIADD3.64 UR16, UR8, UR16, URZ ;  /* 0x0000001008107297 */ /* 0x000fd2000fffe03f */
        /* <DEDUP_REMOVED lines=29> */
[----:B------:R-:W-:Y:S02]  /*19e0*/  UIADD3.64 UR16, UR8, UR16, URZ ;  /* 0x0000001008107297 */ /* 0x000fe4000fffe03f */
[----:B------:R-:W-:-:S06]  /*19f0*/  ULEA UR6, UR11, UR10, 0xe ;  /* 0x0000000a0b067291 */ /* 0x000fcc000f8e703f */
[----:B------:R-:W-:Y:S02]  /*1a00*/  LEA R67, R3, UR6, 0x1 ;  /* 0x0000000603437c11 */ /* 0x000fe4000f8e08ff */
[----:B------:R-:W-:Y:S02]  /*1a10*/  LEA R69, R4, UR6, 0x1 ;  /* 0x0000000604457c11 */ /* 0x000fe4000f8e08ff */
[----:B------:R-:W-:Y:S02]  /*1a20*/  LEA R89, R5, UR6, 0x1 ;  /* 0x0000000605597c11 */ /* 0x000fe4000f8e08ff */
[----:B------:R-:W-:Y:S01]  /*1a30*/  LEA R88, R6, UR6, 0x1 ;  /* 0x0000000606587c11 */ /* 0x000fe2000f8e08ff */
[----:B------:R-:W-:Y:S03]  /*1a40*/  HGMMA.64x64x16.F32.BF16 R24, gdesc[UR16], R24, gsb0 ;  /* 0x00e00000101879f0 */ /* 0x000fe60008001818 */
[----:B------:R-:W-:-:S02]  /*1a50*/  WARPGROUP.DEPBAR.LE gsb0, 0x1 ;  /* 0x00008000000079c5 */ /* 0x000fc40000010100 */
[----:B------:R-:W-:Y:S06]  /*1a60*/  BAR.SYNC.DEFER_BLOCKING 0x0 ;  /* 0x0000000000007b1d */ /* 0x000fec0000010000 */
[----:B------:R-:W-:Y:S01]  /*1a70*/  @!PT LDS RZ, [RZ] ;  /* 0x00000000fffff984 */ /* 0x000fe20000000800 */
[----:B------:R-:W-:Y:S01]  /*1a80*/  @!PT LDS RZ, [RZ] ;  /* 0x00000000fffff984 */ /* 0x000fe20000000800 */
[----:B------:R-:W-:Y:S01]  /*1a90*/  @!PT LDS RZ, [RZ] ;  /* 0x00000000fffff984 */ /* 0x000fe20000000800 */
[----:B------:R1:W-:Y:S04]  /*1aa0*/  LDGSTS.E.BYPASS.128 [R67], desc[UR14][R92.64], !P0 ;  /* 0x000000005c437fae */ /* 0x0003e8000c101c4e */
[----:B------:R2:W-:Y:S04]  /*1ab0*/  LDGSTS.E.BYPASS.128 [R69], desc[UR14][R64.64], !P0 ;  /* 0x0000000040457fae */ /* 0x0005e8000c101c4e */
[----:B------:R3:W-:Y:S01]  /*1ac0*/  LDGSTS.E.BYPASS.128 [R89], desc[UR14][R90.64], !P0 ;  /* 0x000000005a597fae */ /* 0x0007e2000c101c4e */
[----:B-1----:R-:W-:-:S03]  /*1ad0*/  IADD3 R92, P1, R20, UR4, RZ ;  /* 0x00000004145c7c10 */ /* 0x002fc6000ff3e0ff */
[----:B------:R1:W-:Y:S01]  /*1ae0*/  LDGSTS.E.BYPASS.128 [R88], desc[UR14][R62.64], !P0 ;  /* 0x000000003e587fae */ /* 0x0003e2000c101c4e */
[----:B------:R-:W-:Y:S02]  /*1af0*/  IADD3.X R93, R23, UR5, RZ, P1, !PT ;  /* 0x00000005175d7c10 */ /* 0x000fe40008ffe4ff */
[----:B--2---:R-:W-:Y:S02]  /*1b00*/  IADD3 R64, P1, R22, UR4, RZ ;  /* 0x0000000416407c10 */ /* 0x004fe4000ff3e0ff */
[----:B---3--:R-:W-:Y:S02]  /*1b10*/  LEA R90, R7, UR6, 0x1 ;  /* 0x00000006075a7c11 */ /* 0x008fe4000f8e08ff */
[----:B------:R-:W-:Y:S02]  /*1b20*/  IADD3.X R65, R57, UR5, RZ, P1, !PT ;  /* 0x0000000539417c10 */ /* 0x000fe40008ffe4ff */
[----:B------:R-:W-:Y:S01]  /*1b30*/  LEA R91, R8, UR6, 0x1 ;  /* 0x00000006085b7c11 */ /* 0x000fe2000f8e08ff */
[----:B------:R2:W-:Y:S01]  /*1b40*/  LDGSTS.E.BYPASS.128 [R90], desc[UR14][R92.64], !P0 ;  /* 0x000000005c5a7fae */ /* 0x0005e2000c101c4e */
[----:B-1----:R-:W-:-:S03]  /*1b50*/  IADD3 R62, P1, R56, UR4, RZ ;  /* 0x00000004383e7c10 */ /* 0x002fc6000ff3e0ff */
[----:B------:R-:W-:Y:S01]  /*1b60*/  LDGSTS.E.BYPASS.128 [R91], desc[UR14][R64.64], !P0 ;  /* 0x00000000405b7fae */ /* 0x000fe2000c101c4e */
[----:B------:R-:W-:Y:S02]  /*1b70*/  IADD3.X R63, R59, UR5, RZ, P1, !PT ;  /* 0x000000053b3f7c10 */ /* 0x000fe40008ffe4ff */
[----:B--2---:R-:W-:Y:S02]  /*1b80*/  LEA R92, R9, UR6, 0x1 ;  /* 0x00000006095c7c11 */ /* 0x004fe4000f8e08ff */
[----:B------:R-:W-:-:S03]  /*1b90*/  LEA R93, R10, UR6, 0x1 ;  /* 0x000000060a5d7c11 */ /* 0x000fc6000f8e08ff */
[----:B------:R1:W-:Y:S02]  /*1ba0*/  LDGSTS.E.BYPASS.128 [R92], desc[UR14][R62.64], !P0 ;  /* 0x000000003e5c7fae */ /* 0x0003e4000c101c4e */
[----:B-1----:R-:W-:-:S04]  /*1bb0*/  IADD3 R62, P1, R58, UR4, RZ ;  /* 0x000000043a3e7c10 */ /* 0x002fc8000ff3e0ff */
[----:B------:R-:W-:Y:S02]  /*1bc0*/  IADD3.X R63, R61, UR5, RZ, P1, !PT ;  /* 0x000000053d3f7c10 */ /* 0x000fe40008ffe4ff */
[----:B------:R-:W-:-:S03]  /*1bd0*/  IADD3 R64, P1, R60, UR4, RZ ;  /* 0x000000043c407c10 */ /* 0x000fc6000ff3e0ff */
[----:B------:R-:W-:Y:S01]  /*1be0*/  LDGSTS.E.BYPASS.128 [R93], desc[UR14][R62.64], !P0 ;  /* 0x000000003e5d7fae */ /* 0x000fe2000c101c4e */
[----:B------:R-:W-:Y:S02]  /*1bf0*/  IADD3.X R65, R71, UR5, RZ, P1, !PT ;  /* 0x0000000547417c10 */ /* 0x000fe40008ffe4ff */
[----:B------:R-:W-:Y:S01]  /*1c00*/  IADD3 R66, P1, R70, UR4, RZ ;  /* 0x0000000446427c10 */ /* 0x000fe2000ff3e0ff */
[----:B------:R-:W0:Y:S04]  /*1c10*/  LDGDEPBAR ;  /* 0x00000000000079af */ /* 0x000e280000000000 */
[----:B------:R1:W-:Y:S02]  /*1c20*/  LDGSTS.E.BYPASS.128 [R67+0x14000], desc[UR14][R64.64], !P0 ;  /* 0x1400000040437fae */ /* 0x0003e4000c101c4e */
[----:B-1----:R-:W-:-:S02]  /*1c30*/  IADD3.X R67, R73, UR5, RZ, P1, !PT ;  /* 0x0000000549437c10 */ /* 0x002fc40008ffe4ff */
[----:B------:R-:W-:-:S03]  /*1c40*/  IADD3 R68, P1, R72, UR4, RZ ;  /* 0x0000000448447c10 */ /* 0x000fc6000ff3e0ff */
[----:B------:R1:W-:Y:S02]  /*1c50*/  LDGSTS.E.BYPASS.128 [R69+0x14000], desc[UR14][R66.64], !P0 ;  /* 0x1400000042457fae */ /* 0x0003e4000c101c4e */
[----:B-1----:R-:W-:Y:S02]  /*1c60*/  IADD3.X R69, R75, UR5, RZ, P1, !PT ;  /* 0x000000054b457c10 */ /* 0x002fe40008ffe4ff */
[----:B------:R-:W-:Y:S02]  /*1c70*/  IADD3 R62, P1, R74, UR4, RZ ;  /* 0x000000044a3e7c10 */ /* 0x000fe4000ff3e0ff */
[----:B------:R-:W-:Y:S01]  /*1c80*/  IADD3 R66, P2, R81, UR4, RZ ;  /* 0x0000000451427c10 */ /* 0x000fe2000ff5e0ff */
[----:B------:R-:W-:Y:S01]  /*1c90*/  LDGSTS.E.BYPASS.128 [R89+0x14000], desc[UR14][R68.64], !P0 ;  /* 0x1400000044597fae */ /* 0x000fe2000c101c4e */
[----:B------:R-:W-:Y:S02]  /*1ca0*/  IADD3.X R63, R77, UR5, RZ, P1, !PT ;  /* 0x000000054d3f7c10 */ /* 0x000fe40008ffe4ff */
[----:B------:R-:W-:-:S02]  /*1cb0*/  IADD3 R64, P1, R76, UR4, RZ ;  /* 0x000000044c407c10 */ /* 0x000fc4000ff3e0ff */
[----:B------:R-:W-:Y:S01]  /*1cc0*/  IADD3.X R67, R84, UR5, RZ, P2, !PT ;  /* 0x0000000554437c10 */ /* 0x000fe200097fe4ff */
[----:B------:R1:W-:Y:S01]  /*1cd0*/  LDGSTS.E.BYPASS.128 [R88+0x14000], desc[UR14][R62.64], !P0 ;  /* 0x140000003e587fae */ /* 0x0003e2000c101c4e */
[----:B------:R-:W-:-:S05]  /*1ce0*/  IADD3.X R65, R79, UR5, RZ, P1, !PT ;  /* 0x000000054f417c10 */ /* 0x000fca0008ffe4ff */
[----:B------:R-:W-:Y:S01]  /*1cf0*/  LDGSTS.E.BYPASS.128 [R90+0x14000], desc[UR14][R64.64], !P0 ;  /* 0x14000000405a7fae */ /* 0x000fe2000c101c4e */
[----:B-1----:R-:W-:-:S04]  /*1d00*/  IADD3 R62, P1, R78, UR4, RZ ;  /* 0x000000044e3e7c10 */ /* 0x002fc8000ff3e0ff */
[----:B------:R-:W-:Y:S02]  /*1d10*/  IADD3.X R63, R82, UR5, RZ, P1, !PT ;  /* 0x00000005523f7c10 */ /* 0x000fe40008ffe4ff */
[----:B------:R-:W-:Y:S01]  /*1d20*/  IADD3 R68, P1, R80, UR4, RZ ;  /* 0x0000000450447c10 */ /* 0x000fe2000ff3e0ff */
[----:B------:R-:W-:Y:S02]  /*1d30*/  UIADD3 UR4, UP0, UR4, 0x100, URZ ;  /* 0x0000010004047890 */ /* 0x000fe4000ff1e03f */
[----:B------:R1:W-:Y:S01]  /*1d40*/  LDGSTS.E.BYPASS.128 [R91+0x14000], desc[UR14][R62.64], !P0 ;  /* 0x140000003e5b7fae */ /* 0x0003e2000c101c4e */
[----:B------:R-:W-:Y:S01]  /*1d50*/  IADD3.X R69, R83, UR5, RZ, P1, !PT ;  /* 0x0000000553457c10 */ /* 0x000fe20008ffe4ff */
[----:B------:R-:W-:-:S04]  /*1d60*/  UIADD3.X UR5, URZ, UR5, URZ, UP0, !UPT ;  /* 0x000000053f057290 */ /* 0x000fc800087fe43f */
[----:B------:R2:W-:Y:S04]  /*1d70*/  LDGSTS.E.BYPASS.128 [R92+0x14000], desc[UR14][R68.64], !P0 ;  /* 0x14000000445c7fae */ /* 0x0005e8000c101c4e */
[----:B------:R2:W-:Y:S01]  /*1d80*/  LDGSTS.E.BYPASS.128 [R93+0x14000], desc[UR14][R66.64], !P0 ;  /* 0x14000000425d7fae */ /* 0x0005e2000c101c4e */
[----:B------:R-:W-:Y:S01]  /*1d90*/  ISETP.GE.U32.AND P0, PT, R87, 0x2f80, PT ;  /* 0x00002f805700780c */ /* 0x000fe20003f06070 */
[----:B-1----:R-:W-:Y:S02]  /*1da0*/  IMAD.MOV.U32 R62, RZ, RZ, R87 ;  /* 0x000000ffff3e7224 */ /* 0x002fe400078e0057 */
[----:B------:R-:W0:Y:S10]  /*1db0*/  LDGDEPBAR ;  /* 0x00000000000079af */ /* 0x000e340000000000 */
[----:B--2---:R-:W-:Y:S05]  /*1dc0*/  @!P0 BRA `(.L_x_0) ;  /* 0xfffffff400ec8947 */ /* 0x004fea000383ffff */
[----:B------:R-:W-:Y:S02]  /*1dd0*/  WARPGROUP.DEPBAR.LE gsb0, 0x0 ;  /* 0x00008000000079c5 */ /* 0x000fe40000010000 */
[----:B------:R-:W-:-:S04]  /*1de0*/  DEPBAR.LE SB0, 0x0 ;  /* 0x000080000000791a */ /* 0x000fc80000000000 */
[--C-:B------:R-:W-:Y:S02]  /*1df0*/  SHF.R.U32.HI R3, RZ, 0x1, R0.reuse ;  /* 0x00000001ff037819 */ /* 0x100fe40000011600 */
[----:B------:R-:W-:Y:S02]  /*1e00*/  LOP3.LUT R86, R86, 0x3, RZ, 0xc0, !PT ;  /* 0x0000000356567812 */ /* 0x000fe400078ec0ff */
[----:B------:R-:W-:Y:S02]  /*1e10*/  SHF.R.U32.HI R6, RZ, 0x3, R0 ;  /* 0x00000003ff067819 */ /* 0x000fe40000011600 */
[----:B------:R-:W-:Y:S02]  /*1e20*/  LOP3.LUT R4, R0, 0xf, RZ, 0xc0, !PT ;  /* 0x0000000f00047812 */ /* 0x000fe400078ec0ff */
[----:B------:R-:W-:Y:S02]  /*1e30*/  LOP3.LUT R5, R3, 0x8, RZ, 0xc0, !PT ;  /* 0x0000000803057812 */ /* 0x000fe400078ec0ff */
[----:B------:R-:W-:Y:S01]  /*1e40*/  SGXT.U32 R3, R6, 0x2 ;  /* 0x000000020603781a */ /* 0x000fe20000000000 */
[----:B------:R-:W-:Y:S01]  /*1e50*/  IMAD.SHL.U32 R6, R86, 0x4, RZ ;  /* 0x0000000456067824 */ /* 0x000fe200078e00ff */
[----:B------:R-:W-:Y:S01]  /*1e60*/  F2FP.BF16.F32.PACK_AB R24, R25, R24 ;  /* 0x000000181918723e */ /* 0x000fe200000010ff */
[----:B------:R-:W-:Y:S01]  /*1e70*/  IMAD R5, R4, 0x48, R5 ;  /* 0x0000004804057824 */ /* 0x000fe200078e0205 */
[----:B------:R-:W-:-:S02]  /*1e80*/  F2FP.BF16.F32.PACK_AB R25, R27, R26 ;  /* 0x0000001a1b19723e */ /* 0x000fc400000010ff */
[----:B------:R-:W-:Y:S01]  /*1e90*/  LOP3.LUT R6, R6, R3, RZ, 0xfc, !PT ;  /* 0x0000000306067212 */ /* 0x000fe200078efcff */
[----:B------:R-:W-:Y:S01]  /*1ea0*/  IMAD R5, R86, 0x480, R5 ;  /* 0x0000048056057824 */ /* 0x000fe200078e0205 */
[----:B------:R-:W-:Y:S02]  /*1eb0*/  LOP3.LUT R3, R13, 0x38, RZ, 0xc0, !PT ;  /* 0x000000380d037812 */ /* 0x000fe400078ec0ff */
[----:B------:R-:W-:Y:S02]  /*1ec0*/  F2FP.BF16.F32.PACK_AB R32, R33, R32 ;  /* 0x000000202120723e */ /* 0x000fe400000010ff */
[----:B------:R-:W-:Y:S01]  /*1ed0*/  F2FP.BF16.F32.PACK_AB R26, R29, R28 ;  /* 0x0000001c1d1a723e */ /* 0x000fe200000010ff */
[----:B------:R-:W-:Y:S01]  /*1ee0*/  IMAD R6, R6, 0x48, R3 ;  /* 0x0000004806067824 */ /* 0x000fe200078e0203 */
[----:B------:R-:W-:Y:S02]  /*1ef0*/  F2FP.BF16.F32.PACK_AB R27, R31, R30 ;  /* 0x0000001e1f1b723e */ /* 0x000fe400000010ff */
[----:B------:R-:W-:-:S02]  /*1f00*/  F2FP.BF16.F32.PACK_AB R33, R35, R34 ;  /* 0x000000222321723e */ /* 0x000fc400000010ff */
[----:B------:R-:W-:Y:S02]  /*1f10*/  F2FP.BF16.F32.PACK_AB R40, R41, R40 ;  /* 0x000000282928723e */ /* 0x000fe400000010ff */
[----:B------:R-:W-:Y:S01]  /*1f20*/  LEA R3, R5, UR10, 0x1 ;  /* 0x0000000a05037c11 */ /* 0x000fe2000f8e08ff */
[----:B------:R-:W-:Y:S01]  /*1f30*/  BAR.SYNC.DEFER_BLOCKING 0x0 ;  /* 0x0000000000007b1d */ /* 0x000fe20000010000 */
[----:B------:R-:W-:Y:S02]  /*1f40*/  F2FP.BF16.F32.PACK_AB R34, R37, R36 ;  /* 0x000000242522723e */ /* 0x000fe400000010ff */
[----:B------:R-:W-:Y:S02]  /*1f50*/  F2FP.BF16.F32.PACK_AB R35, R39, R38 ;  /* 0x000000262723723e */ /* 0x000fe400000010ff */
[----:B------:R-:W-:-:S03]  /*1f60*/  F2FP.BF16.F32.PACK_AB R41, R43, R42 ;  /* 0x0000002a2b29723e */ /* 0x000fc600000010ff */
[----:B------:R-:W1:Y:S01]  /*1f70*/  LDC.64 R4, c[0x0][0x220] ;  /* 0x00008800ff047b82 */ /* 0x000e620000000a00 */
[----:B------:R-:W-:Y:S02]  /*1f80*/  F2FP.BF16.F32.PACK_AB R48, R49, R48 ;  /* 0x000000303130723e */ /* 0x000fe400000010ff */
[----:B------:R-:W-:Y:S02]  /*1f90*/  F2FP.BF16.F32.PACK_AB R42, R45, R44 ;  /* 0x0000002c2d2a723e */ /* 0x000fe400000010ff */
[----:B------:R-:W-:Y:S02]  /*1fa0*/  F2FP.BF16.F32.PACK_AB R43, R47, R46 ;  /* 0x0000002e2f2b723e */ /* 0x000fe400000010ff */
[----:B------:R-:W-:Y:S02]  /*1fb0*/  F2FP.BF16.F32.PACK_AB R49, R51, R50 ;  /* 0x000000323331723e */ /* 0x000fe400000010ff */
[----:B------:R-:W-:Y:S02]  /*1fc0*/  F2FP.BF16.F32.PACK_AB R50, R53, R52 ;  /* 0x000000343532723e */ /* 0x000fe400000010ff */
[----:B------:R-:W-:-:S02]  /*1fd0*/  F2FP.BF16.F32.PACK_AB R51, R55, R54 ;  /* 0x000000363733723e */ /* 0x000fc400000010ff */
[----:B------:R-:W-:Y:S02]  /*1fe0*/  LEA R10, R6, UR10, 0x1 ;  /* 0x0000000a060a7c11 */ /* 0x000fe4000f8e08ff */
[----:B------:R-:W-:Y:S02]  /*1ff0*/  SHF.R.U32.HI R0, RZ, 0x3, R0 ;  /* 0x00000003ff007819 */ /* 0x000fe40000011600 */
[----:B------:R-:W-:Y:S01]  /*2000*/  LOP3.LUT R2, R2, 0x38, R13, 0xf8, !PT ;  /* 0x0000003802027812 */ /* 0x000fe200078ef80d */
[----:B------:R-:W-:Y:S01]  /*2010*/  STSM.16.M88.4 [R3], R24 ;  /* 0x0000001803007844 */ /* 0x000fe20000000200 */
[----:B------:R-:W-:Y:S02]  /*2020*/  SGXT.U32 R0, R0, 0x4 ;  /* 0x000000040000781a */ /* 0x000fe40000000000 */
[----:B------:R-:W-:Y:S01]  /*2030*/  ISETP.GE.AND P0, PT, R2, 0xc00, PT ;  /* 0x00000c000200780c */ /* 0x000fe20003f06270 */
[----:B------:R-:W-:Y:S01]  /*2040*/  STSM.16.M88.4 [R3+0x20], R32 ;  /* 0x0000202003007844 */ /* 0x000fe20000000200 */
[----:B------:R-:W-:-:S03]  /*2050*/  LOP3.LUT R11, R0, R11, RZ, 0xfc, !PT ;  /* 0x0000000b000b7212 */ /* 0x000fc600078efcff */
[----:B------:R-:W-:Y:S01]  /*2060*/  STSM.16.M88.4 [R3+0x40], R40 ;  /* 0x0000402803007844 */ /* 0x000fe20000000200 */
[C---:B------:R-:W-:Y:S01]  /*2070*/  LOP3.LUT R0, R11.reuse, 0x20, RZ, 0xfc, !PT ;  /* 0x000000200b007812 */ /* 0x040fe200078efcff */
[C---:B------:R-:W-:Y:S01]  /*2080*/  IMAD R13, R11.reuse, 0xc00, R2 ;  /* 0x00000c000b0d7824 */ /* 0x040fe200078e0202 */
[----:B------:R-:W-:Y:S01]  /*2090*/  ISETP.LT.AND P1, PT, R11, 0x1000, !P0 ;  /* 0x000010000b00780c */ /* 0x000fe20004721270 */
[----:B------:R2:W-:Y:S01]  /*20a0*/  STSM.16.M88.4 [R3+0x60], R48 ;  /* 0x0000603003007844 */ /* 0x0005e20000000200 */
[----:B------:R-:W-:Y:S01]  /*20b0*/  BAR.SYNC.DEFER_BLOCKING 0x0 ;  /* 0x0000000000007b1d */ /* 0x000fe20000010000 */
[----:B------:R-:W-:Y:S01]  /*20c0*/  ISETP.LT.AND P3, PT, R0, 0x1000, !P0 ;  /* 0x000010000000780c */ /* 0x000fe20004761270 */
[C---:B------:R-:W-:Y:S02]  /*20d0*/  VIADD R7, R13.reuse, 0xc000 ;  /* 0x0000c0000d077836 */ /* 0x040fe40000000000 */
[----:B------:R-:W-:Y:S02]  /*20e0*/  VIADD R9, R13, 0x18000 ;  /* 0x000180000d097836 */ /* 0x000fe40000000000 */
[----:B-1----:R-:W-:-:S04]  /*20f0*/  IMAD.WIDE R6, R7, 0x2, R4 ;  /* 0x0000000207067825 */ /* 0x002fc800078e0204 */
[--C-:B------:R-:W-:Y:S01]  /*2100*/  IMAD.WIDE R8, R9, 0x2, R4.reuse ;  /* 0x0000000209087825 */ /* 0x100fe200078e0204 */
[C---:B--2---:R-:W-:Y:S02]  /*2110*/  LOP3.LUT R3, R11.reuse, 0x10, RZ, 0xfc, !PT ;  /* 0x000000100b037812 */ /* 0x044fe400078efcff */
[----:B------:R-:W-:Y:S02]  /*2120*/  LOP3.LUT R11, R11, 0x30, RZ, 0xfc, !PT ;  /* 0x000000300b0b7812 */ /* 0x000fe400078efcff */
[----:B------:R-:W-:Y:S01]  /*2130*/  ISETP.LT.AND P2, PT, R3, 0x1000, !P0 ;  /* 0x000010000300780c */ /* 0x000fe20004741270 */
[----:B------:R-:W-:Y:S01]  /*2140*/  IMAD.WIDE R2, R13, 0x2, R4 ;  /* 0x000000020d027825 */ /* 0x000fe200078e0204 */
[----:B------:R-:W-:Y:S01]  /*2150*/  ISETP.LT.AND P0, PT, R11, 0x1000, !P0 ;  /* 0x000010000b00780c */ /* 0x000fe20004701270 */
[----:B------:R-:W1:Y:S04]  /*2160*/  LDS.128 R28, [R10] ;  /* 0x000000000a1c7984 */ /* 0x000e680000000c00 */
[----:B------:R-:W2:Y:S04]  /*2170*/  LDS.128 R16, [R10+0x900] ;  /* 0x000900000a107984 */ /* 0x000ea80000000c00 */
[----:B------:R-:W3:Y:S04]  /*2180*/  LDS.128 R20, [R10+0x1200] ;  /* 0x001200000a147984 */ /* 0x000ee80000000c00 */
[----:B-1----:R1:W-:Y:S04]  /*2190*/  @P1 STG.E.128 desc[UR14][R2.64], R28 ;  /* 0x0000001c02001986 */ /* 0x0023e8000c101d0e */
[----:B--2---:R1:W-:Y:S04]  /*21a0*/  @P2 STG.E.128 desc[UR14][R6.64], R16 ;  /* 0x0000001006002986 */ /* 0x0043e8000c101d0e */
[----:B---3--:R1:W-:Y:S01]  /*21b0*/  @P3 STG.E.128 desc[UR14][R8.64], R20 ;  /* 0x0000001408003986 */ /* 0x0083e2000c101d0e */
[----:B------:R-:W-:Y:S05]  /*21c0*/  @!P0 EXIT ;  /* 0x000000000000894d */ /* 0x000fea0003800000 */
[----:B-1----:R-:W1:Y:S01]  /*21d0*/  LDS.128 R8, [R10+0x1b00] ;  /* 0x001b00000a087984 */ /* 0x002e620000000c00 */
[----:B------:R-:W-:-:S04]  /*21e0*/  VIADD R13, R13, 0x24000 ;  /* 0x000240000d0d7836 */ /* 0x000fc80000000000 */
[----:B------:R-:W-:-:S05]  /*21f0*/  IMAD.WIDE R4, R13, 0x2, R4 ;  /* 0x000000020d047825 */ /* 0x000fca00078e0204 */
[----:B-1----:R-:W-:Y:S01]  /*2200*/  STG.E.128 desc[UR14][R4.64], R8 ;  /* 0x0000000804007986 */ /* 0x002fe2000c101d0e */
[----:B------:R-:W-:Y:S05]  /*2210*/  EXIT ;  /* 0x000000000000794d */ /* 0x000fea0003800000 */
.L_x_1:
[----:B------:R-:W-:-:S00]  /*2220*/  BRA `(.L_x_1) ;  /* 0xfffffffc00fc7947 */ /* 0x000fc0000383ffff */
[----:B------:R-:W-:-:S00]  /*2230*/  NOP ;  /* 0x0000000000007918 */ /* 0x000fc00000000000 */
        /* <DEDUP_REMOVED lines=12> */
.L_x_2:


//--------------------- .nv.shared.triton_mm      --------------------------
	.section	.nv.shared.triton_mm,"aw",@nobits
	.sectionflags	@""
	.align	16
	.zero		1024


//--------------------- .nv.constant0.triton_mm   --------------------------
	.section	.nv.constant0.triton_mm,"a",@progbits
	.sectionflags	@""
	.align	4
.nv.constant0.triton_mm:
	.zero		552
